//
// Generated by NVIDIA NVVM Compiler
//
// Compiler Build ID: CL-36424714
// Cuda compilation tools, release 13.0, V13.0.88
// Based on NVVM 20.0.0
//

.version 9.0
.target sm_100
.address_size 64

	// .globl	_Z15flash_attentionPfS_S_iiiifS_S_S_
.extern .shared .align 16 .b8 sram[];

.visible .entry _Z15flash_attentionPfS_S_iiiifS_S_S_(
	.param .u64 .ptr .align 1 _Z15flash_attentionPfS_S_iiiifS_S_S__param_0,
	.param .u64 .ptr .align 1 _Z15flash_attentionPfS_S_iiiifS_S_S__param_1,
	.param .u64 .ptr .align 1 _Z15flash_attentionPfS_S_iiiifS_S_S__param_2,
	.param .u32 _Z15flash_attentionPfS_S_iiiifS_S_S__param_3,
	.param .u32 _Z15flash_attentionPfS_S_iiiifS_S_S__param_4,
	.param .u32 _Z15flash_attentionPfS_S_iiiifS_S_S__param_5,
	.param .u32 _Z15flash_attentionPfS_S_iiiifS_S_S__param_6,
	.param .f32 _Z15flash_attentionPfS_S_iiiifS_S_S__param_7,
	.param .u64 .ptr .align 1 _Z15flash_attentionPfS_S_iiiifS_S_S__param_8,
	.param .u64 .ptr .align 1 _Z15flash_attentionPfS_S_iiiifS_S_S__param_9,
	.param .u64 .ptr .align 1 _Z15flash_attentionPfS_S_iiiifS_S_S__param_10
)
{
	.reg .pred 	%p<69>;
	.reg .b32 	%r<308>;
	.reg .b32 	%f<489>;
	.reg .b64 	%rd<46>;

	ld.param.u64 	%rd13, [_Z15flash_attentionPfS_S_iiiifS_S_S__param_0];
	ld.param.u64 	%rd14, [_Z15flash_attentionPfS_S_iiiifS_S_S__param_1];
	ld.param.u64 	%rd15, [_Z15flash_attentionPfS_S_iiiifS_S_S__param_2];
	ld.param.u32 	%r93, [_Z15flash_attentionPfS_S_iiiifS_S_S__param_4];
	ld.param.u32 	%r94, [_Z15flash_attentionPfS_S_iiiifS_S_S__param_5];
	ld.param.u32 	%r95, [_Z15flash_attentionPfS_S_iiiifS_S_S__param_6];
	ld.param.f32 	%f58, [_Z15flash_attentionPfS_S_iiiifS_S_S__param_7];
	ld.param.u64 	%rd11, [_Z15flash_attentionPfS_S_iiiifS_S_S__param_8];
	ld.param.u64 	%rd12, [_Z15flash_attentionPfS_S_iiiifS_S_S__param_9];
	ld.param.u64 	%rd16, [_Z15flash_attentionPfS_S_iiiifS_S_S__param_10];
	cvta.to.global.u64 	%rd1, %rd15;
	cvta.to.global.u64 	%rd2, %rd14;
	cvta.to.global.u64 	%rd3, %rd13;
	cvta.to.global.u64 	%rd4, %rd16;
	mov.u32 	%r1, %tid.x;
	mul.lo.s32 	%r2, %r95, %r93;
	setp.lt.s32 	%p1, %r94, 1;
	@%p1 bra 	$L__BB0_94;
	shl.b32 	%r97, %r2, 2;
	mov.u32 	%r98, sram;
	add.s32 	%r3, %r98, %r97;
	add.s32 	%r4, %r3, %r97;
	add.s32 	%r5, %r4, %r97;
	mul.lo.s32 	%r6, %r93, %r1;
	mul.lo.s32 	%r7, %r95, %r1;
	add.s32 	%r8, %r93, -1;
	and.b32  	%r9, %r93, 7;
	add.s32 	%r10, %r9, -1;
	and.b32  	%r11, %r93, 3;
	add.s32 	%r12, %r11, -1;
	and.b32  	%r13, %r93, 15;
	and.b32  	%r14, %r95, 7;
	add.s32 	%r15, %r14, -1;
	and.b32  	%r16, %r95, 3;
	add.s32 	%r17, %r16, -1;
	and.b32  	%r18, %r93, 2147483640;
	and.b32  	%r19, %r93, 1;
	and.b32  	%r20, %r93, 2147483632;
	mul.f32 	%f1, %f58, 0f00000000;
	and.b32  	%r21, %r95, 2147483640;
	and.b32  	%r22, %r95, 1;
	and.b32  	%r23, %r95, 2147483644;
	neg.s32 	%r24, %r18;
	shl.b32 	%r99, %r1, 2;
	shl.b32 	%r100, %r95, 2;
	add.s32 	%r101, %r99, %r100;
	mad.lo.s32 	%r102, %r93, %r101, %r98;
	add.s32 	%r25, %r102, 16;
	shl.b32 	%r103, %r95, 3;
	add.s32 	%r104, %r103, %r99;
	mad.lo.s32 	%r105, %r93, %r104, %r98;
	add.s32 	%r26, %r105, 16;
	cvta.to.global.u64 	%rd5, %rd11;
	cvta.to.global.u64 	%rd6, %rd12;
	mov.b32 	%r274, 0;
$L__BB0_2:
	setp.lt.s32 	%p2, %r93, 1;
	@%p2 bra 	$L__BB0_14;
	setp.lt.u32 	%p3, %r8, 7;
	mad.lo.s32 	%r28, %r274, %r2, %r6;
	mov.b32 	%r280, 0;
	@%p3 bra 	$L__BB0_6;
	mov.u32 	%r275, %r26;
	mov.u32 	%r276, %r25;
	mov.u32 	%r277, %r28;
	mov.u32 	%r278, %r24;
$L__BB0_5:
	.pragma "nounroll";
	mul.wide.s32 	%rd17, %r277, 4;
	add.s64 	%rd18, %rd2, %rd17;
	add.s64 	%rd19, %rd1, %rd17;
	ld.global.f32 	%f59, [%rd18];
	st.shared.f32 	[%r276+-16], %f59;
	ld.global.f32 	%f60, [%rd19];
	st.shared.f32 	[%r275+-16], %f60;
	ld.global.f32 	%f61, [%rd18+4];
	st.shared.f32 	[%r276+-12], %f61;
	ld.global.f32 	%f62, [%rd19+4];
	st.shared.f32 	[%r275+-12], %f62;
	ld.global.f32 	%f63, [%rd18+8];
	st.shared.f32 	[%r276+-8], %f63;
	ld.global.f32 	%f64, [%rd19+8];
	st.shared.f32 	[%r275+-8], %f64;
	ld.global.f32 	%f65, [%rd18+12];
	st.shared.f32 	[%r276+-4], %f65;
	ld.global.f32 	%f66, [%rd19+12];
	st.shared.f32 	[%r275+-4], %f66;
	ld.global.f32 	%f67, [%rd18+16];
	st.shared.f32 	[%r276], %f67;
	ld.global.f32 	%f68, [%rd19+16];
	st.shared.f32 	[%r275], %f68;
	ld.global.f32 	%f69, [%rd18+20];
	st.shared.f32 	[%r276+4], %f69;
	ld.global.f32 	%f70, [%rd19+20];
	st.shared.f32 	[%r275+4], %f70;
	ld.global.f32 	%f71, [%rd18+24];
	st.shared.f32 	[%r276+8], %f71;
	ld.global.f32 	%f72, [%rd19+24];
	st.shared.f32 	[%r275+8], %f72;
	ld.global.f32 	%f73, [%rd18+28];
	st.shared.f32 	[%r276+12], %f73;
	ld.global.f32 	%f74, [%rd19+28];
	st.shared.f32 	[%r275+12], %f74;
	add.s32 	%r278, %r278, 8;
	add.s32 	%r277, %r277, 8;
	add.s32 	%r276, %r276, 32;
	add.s32 	%r275, %r275, 32;
	setp.ne.s32 	%p4, %r278, 0;
	mov.u32 	%r280, %r18;
	@%p4 bra 	$L__BB0_5;
$L__BB0_6:
	setp.eq.s32 	%p5, %r9, 0;
	@%p5 bra 	$L__BB0_14;
	setp.lt.u32 	%p6, %r10, 3;
	@%p6 bra 	$L__BB0_9;
	add.s32 	%r107, %r28, %r280;
	mul.wide.s32 	%rd20, %r107, 4;
	add.s64 	%rd21, %rd2, %rd20;
	ld.global.f32 	%f75, [%rd21];
	add.s32 	%r108, %r280, %r6;
	shl.b32 	%r109, %r108, 2;
	add.s32 	%r110, %r3, %r109;
	st.shared.f32 	[%r110], %f75;
	add.s64 	%rd22, %rd1, %rd20;
	ld.global.f32 	%f76, [%rd22];
	add.s32 	%r111, %r4, %r109;
	st.shared.f32 	[%r111], %f76;
	ld.global.f32 	%f77, [%rd21+4];
	st.shared.f32 	[%r110+4], %f77;
	ld.global.f32 	%f78, [%rd22+4];
	st.shared.f32 	[%r111+4], %f78;
	ld.global.f32 	%f79, [%rd21+8];
	st.shared.f32 	[%r110+8], %f79;
	ld.global.f32 	%f80, [%rd22+8];
	st.shared.f32 	[%r111+8], %f80;
	ld.global.f32 	%f81, [%rd21+12];
	st.shared.f32 	[%r110+12], %f81;
	ld.global.f32 	%f82, [%rd22+12];
	st.shared.f32 	[%r111+12], %f82;
	add.s32 	%r280, %r280, 4;
$L__BB0_9:
	setp.eq.s32 	%p7, %r11, 0;
	@%p7 bra 	$L__BB0_14;
	setp.eq.s32 	%p8, %r12, 0;
	@%p8 bra 	$L__BB0_12;
	add.s32 	%r112, %r28, %r280;
	mul.wide.s32 	%rd23, %r112, 4;
	add.s64 	%rd24, %rd2, %rd23;
	ld.global.f32 	%f83, [%rd24];
	add.s32 	%r113, %r280, %r6;
	shl.b32 	%r114, %r113, 2;
	add.s32 	%r115, %r3, %r114;
	st.shared.f32 	[%r115], %f83;
	add.s64 	%rd25, %rd1, %rd23;
	ld.global.f32 	%f84, [%rd25];
	add.s32 	%r116, %r4, %r114;
	st.shared.f32 	[%r116], %f84;
	ld.global.f32 	%f85, [%rd24+4];
	st.shared.f32 	[%r115+4], %f85;
	ld.global.f32 	%f86, [%rd25+4];
	st.shared.f32 	[%r116+4], %f86;
	add.s32 	%r280, %r280, 2;
$L__BB0_12:
	setp.eq.s32 	%p9, %r19, 0;
	@%p9 bra 	$L__BB0_14;
	add.s32 	%r117, %r28, %r280;
	mul.wide.s32 	%rd26, %r117, 4;
	add.s64 	%rd27, %rd2, %rd26;
	ld.global.f32 	%f87, [%rd27];
	add.s32 	%r118, %r280, %r6;
	shl.b32 	%r119, %r118, 2;
	add.s32 	%r120, %r3, %r119;
	st.shared.f32 	[%r120], %f87;
	add.s64 	%rd28, %rd1, %rd26;
	ld.global.f32 	%f88, [%rd28];
	add.s32 	%r121, %r4, %r119;
	st.shared.f32 	[%r121], %f88;
$L__BB0_14:
	bar.sync 	0;
	mov.b32 	%r282, 0;
$L__BB0_15:
	@%p2 bra 	$L__BB0_29;
	setp.lt.u32 	%p11, %r8, 15;
	mad.lo.s32 	%r43, %r282, %r2, %r6;
	mov.b32 	%r285, 0;
	@%p11 bra 	$L__BB0_19;
	mov.b32 	%r283, 0;
$L__BB0_18:
	.pragma "nounroll";
	add.s32 	%r125, %r43, %r283;
	mul.wide.s32 	%rd29, %r125, 4;
	add.s64 	%rd30, %rd3, %rd29;
	ld.global.f32 	%f89, [%rd30];
	add.s32 	%r126, %r283, %r6;
	shl.b32 	%r127, %r126, 2;
	mov.u32 	%r128, sram;
	add.s32 	%r129, %r128, %r127;
	st.shared.f32 	[%r129], %f89;
	ld.global.f32 	%f90, [%rd30+4];
	st.shared.f32 	[%r129+4], %f90;
	ld.global.f32 	%f91, [%rd30+8];
	st.shared.f32 	[%r129+8], %f91;
	ld.global.f32 	%f92, [%rd30+12];
	st.shared.f32 	[%r129+12], %f92;
	ld.global.f32 	%f93, [%rd30+16];
	st.shared.f32 	[%r129+16], %f93;
	ld.global.f32 	%f94, [%rd30+20];
	st.shared.f32 	[%r129+20], %f94;
	ld.global.f32 	%f95, [%rd30+24];
	st.shared.f32 	[%r129+24], %f95;
	ld.global.f32 	%f96, [%rd30+28];
	st.shared.f32 	[%r129+28], %f96;
	ld.global.f32 	%f97, [%rd30+32];
	st.shared.f32 	[%r129+32], %f97;
	ld.global.f32 	%f98, [%rd30+36];
	st.shared.f32 	[%r129+36], %f98;
	ld.global.f32 	%f99, [%rd30+40];
	st.shared.f32 	[%r129+40], %f99;
	ld.global.f32 	%f100, [%rd30+44];
	st.shared.f32 	[%r129+44], %f100;
	ld.global.f32 	%f101, [%rd30+48];
	st.shared.f32 	[%r129+48], %f101;
	ld.global.f32 	%f102, [%rd30+52];
	st.shared.f32 	[%r129+52], %f102;
	ld.global.f32 	%f103, [%rd30+56];
	st.shared.f32 	[%r129+56], %f103;
	ld.global.f32 	%f104, [%rd30+60];
	st.shared.f32 	[%r129+60], %f104;
	add.s32 	%r283, %r283, 16;
	setp.ne.s32 	%p12, %r283, %r20;
	mov.u32 	%r285, %r20;
	@%p12 bra 	$L__BB0_18;
$L__BB0_19:
	setp.eq.s32 	%p13, %r13, 0;
	@%p13 bra 	$L__BB0_29;
	add.s32 	%r130, %r13, -1;
	setp.lt.u32 	%p14, %r130, 7;
	@%p14 bra 	$L__BB0_22;
	add.s32 	%r131, %r43, %r285;
	mul.wide.s32 	%rd31, %r131, 4;
	add.s64 	%rd32, %rd3, %rd31;
	ld.global.f32 	%f105, [%rd32];
	add.s32 	%r132, %r285, %r6;
	shl.b32 	%r133, %r132, 2;
	mov.u32 	%r134, sram;
	add.s32 	%r135, %r134, %r133;
	st.shared.f32 	[%r135], %f105;
	ld.global.f32 	%f106, [%rd32+4];
	st.shared.f32 	[%r135+4], %f106;
	ld.global.f32 	%f107, [%rd32+8];
	st.shared.f32 	[%r135+8], %f107;
	ld.global.f32 	%f108, [%rd32+12];
	st.shared.f32 	[%r135+12], %f108;
	ld.global.f32 	%f109, [%rd32+16];
	st.shared.f32 	[%r135+16], %f109;
	ld.global.f32 	%f110, [%rd32+20];
	st.shared.f32 	[%r135+20], %f110;
	ld.global.f32 	%f111, [%rd32+24];
	st.shared.f32 	[%r135+24], %f111;
	ld.global.f32 	%f112, [%rd32+28];
	st.shared.f32 	[%r135+28], %f112;
	add.s32 	%r285, %r285, 8;
$L__BB0_22:
	setp.eq.s32 	%p15, %r9, 0;
	@%p15 bra 	$L__BB0_29;
	setp.lt.u32 	%p16, %r10, 3;
	@%p16 bra 	$L__BB0_25;
	add.s32 	%r136, %r43, %r285;
	mul.wide.s32 	%rd33, %r136, 4;
	add.s64 	%rd34, %rd3, %rd33;
	ld.global.f32 	%f113, [%rd34];
	add.s32 	%r137, %r285, %r6;
	shl.b32 	%r138, %r137, 2;
	mov.u32 	%r139, sram;
	add.s32 	%r140, %r139, %r138;
	st.shared.f32 	[%r140], %f113;
	ld.global.f32 	%f114, [%rd34+4];
	st.shared.f32 	[%r140+4], %f114;
	ld.global.f32 	%f115, [%rd34+8];
	st.shared.f32 	[%r140+8], %f115;
	ld.global.f32 	%f116, [%rd34+12];
	st.shared.f32 	[%r140+12], %f116;
	add.s32 	%r285, %r285, 4;
$L__BB0_25:
	setp.eq.s32 	%p17, %r11, 0;
	@%p17 bra 	$L__BB0_29;
	setp.eq.s32 	%p18, %r11, 1;
	add.s32 	%r141, %r43, %r285;
	mul.wide.s32 	%rd35, %r141, 4;
	add.s64 	%rd7, %rd3, %rd35;
	ld.global.f32 	%f117, [%rd7];
	add.s32 	%r142, %r285, %r6;
	shl.b32 	%r143, %r142, 2;
	mov.u32 	%r144, sram;
	add.s32 	%r51, %r144, %r143;
	st.shared.f32 	[%r51], %f117;
	@%p18 bra 	$L__BB0_29;
	setp.eq.s32 	%p19, %r11, 2;
	ld.global.f32 	%f118, [%rd7+4];
	st.shared.f32 	[%r51+4], %f118;
	@%p19 bra 	$L__BB0_29;
	ld.global.f32 	%f119, [%rd7+8];
	st.shared.f32 	[%r51+8], %f119;
$L__BB0_29:
	setp.lt.s32 	%p20, %r95, 1;
	mad.lo.s32 	%r145, %r282, %r95, %r1;
	mul.wide.s32 	%rd36, %r145, 4;
	add.s64 	%rd8, %rd5, %rd36;
	ld.global.f32 	%f2, [%rd8];
	add.s64 	%rd9, %rd6, %rd36;
	ld.global.f32 	%f3, [%rd9];
	mov.f32 	%f473, 0fFF7FFFFF;
	@%p20 bra 	$L__BB0_55;
	@%p2 bra 	$L__BB0_44;
	mov.f32 	%f473, 0fFF7FFFFF;
	mov.b32 	%r287, 0;
$L__BB0_32:
	setp.lt.u32 	%p33, %r8, 7;
	mul.lo.s32 	%r53, %r287, %r93;
	mov.f32 	%f466, 0f00000000;
	mov.b32 	%r290, 0;
	@%p33 bra 	$L__BB0_35;
	mov.f32 	%f466, 0f00000000;
	mov.b32 	%r288, 0;
$L__BB0_34:
	.pragma "nounroll";
	add.s32 	%r163, %r288, %r6;
	shl.b32 	%r164, %r163, 2;
	mov.u32 	%r165, sram;
	add.s32 	%r166, %r165, %r164;
	ld.shared.f32 	%f130, [%r166];
	add.s32 	%r167, %r288, %r53;
	shl.b32 	%r168, %r167, 2;
	add.s32 	%r169, %r3, %r168;
	ld.shared.f32 	%f131, [%r169];
	fma.rn.f32 	%f132, %f130, %f131, %f466;
	ld.shared.f32 	%f133, [%r166+4];
	ld.shared.f32 	%f134, [%r169+4];
	fma.rn.f32 	%f135, %f133, %f134, %f132;
	ld.shared.f32 	%f136, [%r166+8];
	ld.shared.f32 	%f137, [%r169+8];
	fma.rn.f32 	%f138, %f136, %f137, %f135;
	ld.shared.f32 	%f139, [%r166+12];
	ld.shared.f32 	%f140, [%r169+12];
	fma.rn.f32 	%f141, %f139, %f140, %f138;
	ld.shared.f32 	%f142, [%r166+16];
	ld.shared.f32 	%f143, [%r169+16];
	fma.rn.f32 	%f144, %f142, %f143, %f141;
	ld.shared.f32 	%f145, [%r166+20];
	ld.shared.f32 	%f146, [%r169+20];
	fma.rn.f32 	%f147, %f145, %f146, %f144;
	ld.shared.f32 	%f148, [%r166+24];
	ld.shared.f32 	%f149, [%r169+24];
	fma.rn.f32 	%f150, %f148, %f149, %f147;
	ld.shared.f32 	%f151, [%r166+28];
	ld.shared.f32 	%f152, [%r169+28];
	fma.rn.f32 	%f466, %f151, %f152, %f150;
	add.s32 	%r288, %r288, 8;
	setp.ne.s32 	%p34, %r288, %r18;
	mov.u32 	%r290, %r18;
	@%p34 bra 	$L__BB0_34;
$L__BB0_35:
	setp.eq.s32 	%p35, %r9, 0;
	@%p35 bra 	$L__BB0_43;
	setp.lt.u32 	%p36, %r10, 3;
	@%p36 bra 	$L__BB0_38;
	add.s32 	%r170, %r290, %r6;
	shl.b32 	%r171, %r170, 2;
	mov.u32 	%r172, sram;
	add.s32 	%r173, %r172, %r171;
	ld.shared.f32 	%f154, [%r173];
	add.s32 	%r174, %r290, %r53;
	shl.b32 	%r175, %r174, 2;
	add.s32 	%r176, %r3, %r175;
	ld.shared.f32 	%f155, [%r176];
	fma.rn.f32 	%f156, %f154, %f155, %f466;
	ld.shared.f32 	%f157, [%r173+4];
	ld.shared.f32 	%f158, [%r176+4];
	fma.rn.f32 	%f159, %f157, %f158, %f156;
	ld.shared.f32 	%f160, [%r173+8];
	ld.shared.f32 	%f161, [%r176+8];
	fma.rn.f32 	%f162, %f160, %f161, %f159;
	ld.shared.f32 	%f163, [%r173+12];
	ld.shared.f32 	%f164, [%r176+12];
	fma.rn.f32 	%f466, %f163, %f164, %f162;
	add.s32 	%r290, %r290, 4;
$L__BB0_38:
	setp.eq.s32 	%p37, %r11, 0;
	@%p37 bra 	$L__BB0_43;
	setp.eq.s32 	%p38, %r12, 0;
	@%p38 bra 	$L__BB0_41;
	add.s32 	%r177, %r290, %r6;
	shl.b32 	%r178, %r177, 2;
	mov.u32 	%r179, sram;
	add.s32 	%r180, %r179, %r178;
	ld.shared.f32 	%f166, [%r180];
	add.s32 	%r181, %r290, %r53;
	shl.b32 	%r182, %r181, 2;
	add.s32 	%r183, %r3, %r182;
	ld.shared.f32 	%f167, [%r183];
	fma.rn.f32 	%f168, %f166, %f167, %f466;
	ld.shared.f32 	%f169, [%r180+4];
	ld.shared.f32 	%f170, [%r183+4];
	fma.rn.f32 	%f466, %f169, %f170, %f168;
	add.s32 	%r290, %r290, 2;
$L__BB0_41:
	setp.eq.s32 	%p39, %r19, 0;
	@%p39 bra 	$L__BB0_43;
	add.s32 	%r184, %r290, %r6;
	shl.b32 	%r185, %r184, 2;
	mov.u32 	%r186, sram;
	add.s32 	%r187, %r186, %r185;
	ld.shared.f32 	%f171, [%r187];
	add.s32 	%r188, %r290, %r53;
	shl.b32 	%r189, %r188, 2;
	add.s32 	%r190, %r3, %r189;
	ld.shared.f32 	%f172, [%r190];
	fma.rn.f32 	%f466, %f171, %f172, %f466;
$L__BB0_43:
	mul.f32 	%f173, %f58, %f466;
	add.s32 	%r191, %r287, %r7;
	shl.b32 	%r192, %r191, 2;
	add.s32 	%r193, %r5, %r192;
	st.shared.f32 	[%r193], %f173;
	setp.gt.f32 	%p40, %f173, %f473;
	selp.f32 	%f473, %f173, %f473, %p40;
	add.s32 	%r287, %r287, 1;
	setp.eq.s32 	%p41, %r287, %r95;
	@%p41 bra 	$L__BB0_55;
	bra.uni 	$L__BB0_32;
$L__BB0_44:
	setp.lt.u32 	%p22, %r95, 8;
	mov.f32 	%f473, 0fFF7FFFFF;
	mov.b32 	%r293, 0;
	@%p22 bra 	$L__BB0_47;
	mov.f32 	%f473, 0fFF7FFFFF;
	mov.b32 	%r295, 0;
$L__BB0_46:
	.pragma "nounroll";
	add.s32 	%r148, %r295, %r7;
	shl.b32 	%r149, %r148, 2;
	add.s32 	%r150, %r5, %r149;
	st.shared.f32 	[%r150], %f1;
	setp.gt.f32 	%p23, %f1, %f473;
	selp.f32 	%f473, %f1, %f473, %p23;
	st.shared.f32 	[%r150+4], %f1;
	st.shared.f32 	[%r150+8], %f1;
	st.shared.f32 	[%r150+12], %f1;
	st.shared.f32 	[%r150+16], %f1;
	st.shared.f32 	[%r150+20], %f1;
	st.shared.f32 	[%r150+24], %f1;
	st.shared.f32 	[%r150+28], %f1;
	add.s32 	%r295, %r295, 8;
	setp.eq.s32 	%p24, %r295, %r21;
	mov.u32 	%r293, %r21;
	@%p24 bra 	$L__BB0_47;
	bra.uni 	$L__BB0_46;
$L__BB0_47:
	setp.eq.s32 	%p25, %r14, 0;
	@%p25 bra 	$L__BB0_55;
	setp.lt.u32 	%p26, %r15, 3;
	@%p26 bra 	$L__BB0_50;
	add.s32 	%r151, %r293, %r7;
	shl.b32 	%r152, %r151, 2;
	add.s32 	%r153, %r5, %r152;
	st.shared.f32 	[%r153], %f1;
	setp.gt.f32 	%p27, %f1, %f473;
	selp.f32 	%f473, %f1, %f473, %p27;
	st.shared.f32 	[%r153+4], %f1;
	st.shared.f32 	[%r153+8], %f1;
	st.shared.f32 	[%r153+12], %f1;
	add.s32 	%r293, %r293, 4;
$L__BB0_50:
	setp.eq.s32 	%p28, %r16, 0;
	@%p28 bra 	$L__BB0_55;
	setp.eq.s32 	%p29, %r17, 0;
	@%p29 bra 	$L__BB0_53;
	add.s32 	%r154, %r293, %r7;
	shl.b32 	%r155, %r154, 2;
	add.s32 	%r156, %r5, %r155;
	st.shared.f32 	[%r156], %f1;
	setp.gt.f32 	%p30, %f1, %f473;
	selp.f32 	%f473, %f1, %f473, %p30;
	st.shared.f32 	[%r156+4], %f1;
	add.s32 	%r293, %r293, 2;
$L__BB0_53:
	setp.eq.s32 	%p31, %r22, 0;
	@%p31 bra 	$L__BB0_55;
	add.s32 	%r157, %r293, %r7;
	shl.b32 	%r158, %r157, 2;
	add.s32 	%r159, %r5, %r158;
	st.shared.f32 	[%r159], %f1;
	setp.gt.f32 	%p32, %f1, %f473;
	selp.f32 	%f473, %f1, %f473, %p32;
$L__BB0_55:
	mov.f32 	%f480, 0f00000000;
	@%p20 bra 	$L__BB0_64;
	setp.lt.u32 	%p43, %r95, 4;
	mov.f32 	%f480, 0f00000000;
	mov.b32 	%r298, 0;
	@%p43 bra 	$L__BB0_59;
	mov.f32 	%f480, 0f00000000;
	mov.b32 	%r296, 0;
$L__BB0_58:
	.pragma "nounroll";
	add.s32 	%r196, %r296, %r7;
	shl.b32 	%r197, %r196, 2;
	add.s32 	%r198, %r5, %r197;
	ld.shared.f32 	%f178, [%r198];
	sub.f32 	%f179, %f178, %f473;
	fma.rn.f32 	%f180, %f179, 0f3BBB989D, 0f3F000000;
	cvt.sat.f32.f32 	%f181, %f180;
	mov.f32 	%f182, 0f4B400001;
	mov.f32 	%f183, 0f437C0000;
	fma.rm.f32 	%f184, %f181, %f183, %f182;
	add.f32 	%f185, %f184, 0fCB40007F;
	neg.f32 	%f186, %f185;
	fma.rn.f32 	%f187, %f179, 0f3FB8AA3B, %f186;
	fma.rn.f32 	%f188, %f179, 0f32A57060, %f187;
	mov.b32 	%r199, %f184;
	shl.b32 	%r200, %r199, 23;
	mov.b32 	%f189, %r200;
	ex2.approx.ftz.f32 	%f190, %f188;
	mul.f32 	%f191, %f190, %f189;
	st.shared.f32 	[%r198], %f191;
	add.f32 	%f192, %f480, %f191;
	ld.shared.f32 	%f193, [%r198+4];
	sub.f32 	%f194, %f193, %f473;
	fma.rn.f32 	%f195, %f194, 0f3BBB989D, 0f3F000000;
	cvt.sat.f32.f32 	%f196, %f195;
	fma.rm.f32 	%f197, %f196, %f183, %f182;
	add.f32 	%f198, %f197, 0fCB40007F;
	neg.f32 	%f199, %f198;
	fma.rn.f32 	%f200, %f194, 0f3FB8AA3B, %f199;
	fma.rn.f32 	%f201, %f194, 0f32A57060, %f200;
	mov.b32 	%r201, %f197;
	shl.b32 	%r202, %r201, 23;
	mov.b32 	%f202, %r202;
	ex2.approx.ftz.f32 	%f203, %f201;
	mul.f32 	%f204, %f203, %f202;
	st.shared.f32 	[%r198+4], %f204;
	add.f32 	%f205, %f192, %f204;
	ld.shared.f32 	%f206, [%r198+8];
	sub.f32 	%f207, %f206, %f473;
	fma.rn.f32 	%f208, %f207, 0f3BBB989D, 0f3F000000;
	cvt.sat.f32.f32 	%f209, %f208;
	fma.rm.f32 	%f210, %f209, %f183, %f182;
	add.f32 	%f211, %f210, 0fCB40007F;
	neg.f32 	%f212, %f211;
	fma.rn.f32 	%f213, %f207, 0f3FB8AA3B, %f212;
	fma.rn.f32 	%f214, %f207, 0f32A57060, %f213;
	mov.b32 	%r203, %f210;
	shl.b32 	%r204, %r203, 23;
	mov.b32 	%f215, %r204;
	ex2.approx.ftz.f32 	%f216, %f214;
	mul.f32 	%f217, %f216, %f215;
	st.shared.f32 	[%r198+8], %f217;
	add.f32 	%f218, %f205, %f217;
	ld.shared.f32 	%f219, [%r198+12];
	sub.f32 	%f220, %f219, %f473;
	fma.rn.f32 	%f221, %f220, 0f3BBB989D, 0f3F000000;
	cvt.sat.f32.f32 	%f222, %f221;
	fma.rm.f32 	%f223, %f222, %f183, %f182;
	add.f32 	%f224, %f223, 0fCB40007F;
	neg.f32 	%f225, %f224;
	fma.rn.f32 	%f226, %f220, 0f3FB8AA3B, %f225;
	fma.rn.f32 	%f227, %f220, 0f32A57060, %f226;
	mov.b32 	%r205, %f223;
	shl.b32 	%r206, %r205, 23;
	mov.b32 	%f228, %r206;
	ex2.approx.ftz.f32 	%f229, %f227;
	mul.f32 	%f230, %f229, %f228;
	st.shared.f32 	[%r198+12], %f230;
	add.f32 	%f480, %f218, %f230;
	add.s32 	%r296, %r296, 4;
	setp.ne.s32 	%p44, %r296, %r23;
	mov.u32 	%r298, %r23;
	@%p44 bra 	$L__BB0_58;
$L__BB0_59:
	setp.eq.s32 	%p45, %r16, 0;
	@%p45 bra 	$L__BB0_64;
	setp.eq.s32 	%p46, %r17, 0;
	@%p46 bra 	$L__BB0_62;
	add.s32 	%r207, %r298, %r7;
	shl.b32 	%r208, %r207, 2;
	add.s32 	%r209, %r5, %r208;
	ld.shared.f32 	%f232, [%r209];
	sub.f32 	%f233, %f232, %f473;
	fma.rn.f32 	%f234, %f233, 0f3BBB989D, 0f3F000000;
	cvt.sat.f32.f32 	%f235, %f234;
	mov.f32 	%f236, 0f4B400001;
	mov.f32 	%f237, 0f437C0000;
	fma.rm.f32 	%f238, %f235, %f237, %f236;
	add.f32 	%f239, %f238, 0fCB40007F;
	neg.f32 	%f240, %f239;
	fma.rn.f32 	%f241, %f233, 0f3FB8AA3B, %f240;
	fma.rn.f32 	%f242, %f233, 0f32A57060, %f241;
	mov.b32 	%r210, %f238;
	shl.b32 	%r211, %r210, 23;
	mov.b32 	%f243, %r211;
	ex2.approx.ftz.f32 	%f244, %f242;
	mul.f32 	%f245, %f244, %f243;
	st.shared.f32 	[%r209], %f245;
	add.f32 	%f246, %f480, %f245;
	ld.shared.f32 	%f247, [%r209+4];
	sub.f32 	%f248, %f247, %f473;
	fma.rn.f32 	%f249, %f248, 0f3BBB989D, 0f3F000000;
	cvt.sat.f32.f32 	%f250, %f249;
	fma.rm.f32 	%f251, %f250, %f237, %f236;
	add.f32 	%f252, %f251, 0fCB40007F;
	neg.f32 	%f253, %f252;
	fma.rn.f32 	%f254, %f248, 0f3FB8AA3B, %f253;
	fma.rn.f32 	%f255, %f248, 0f32A57060, %f254;
	mov.b32 	%r212, %f251;
	shl.b32 	%r213, %r212, 23;
	mov.b32 	%f256, %r213;
	ex2.approx.ftz.f32 	%f257, %f255;
	mul.f32 	%f258, %f257, %f256;
	st.shared.f32 	[%r209+4], %f258;
	add.f32 	%f480, %f246, %f258;
	add.s32 	%r298, %r298, 2;
$L__BB0_62:
	setp.eq.s32 	%p47, %r22, 0;
	@%p47 bra 	$L__BB0_64;
	add.s32 	%r214, %r298, %r7;
	shl.b32 	%r215, %r214, 2;
	add.s32 	%r216, %r5, %r215;
	ld.shared.f32 	%f259, [%r216];
	sub.f32 	%f260, %f259, %f473;
	fma.rn.f32 	%f261, %f260, 0f3BBB989D, 0f3F000000;
	cvt.sat.f32.f32 	%f262, %f261;
	mov.f32 	%f263, 0f4B400001;
	mov.f32 	%f264, 0f437C0000;
	fma.rm.f32 	%f265, %f262, %f264, %f263;
	add.f32 	%f266, %f265, 0fCB40007F;
	neg.f32 	%f267, %f266;
	fma.rn.f32 	%f268, %f260, 0f3FB8AA3B, %f267;
	fma.rn.f32 	%f269, %f260, 0f32A57060, %f268;
	mov.b32 	%r217, %f265;
	shl.b32 	%r218, %r217, 23;
	mov.b32 	%f270, %r218;
	ex2.approx.ftz.f32 	%f271, %f269;
	mul.f32 	%f272, %f271, %f270;
	st.shared.f32 	[%r216], %f272;
	add.f32 	%f480, %f480, %f272;
$L__BB0_64:
	max.f32 	%f39, %f3, %f473;
	sub.f32 	%f273, %f3, %f39;
	fma.rn.f32 	%f274, %f273, 0f3BBB989D, 0f3F000000;
	cvt.sat.f32.f32 	%f275, %f274;
	mov.f32 	%f276, 0f4B400001;
	mov.f32 	%f277, 0f437C0000;
	fma.rm.f32 	%f278, %f275, %f277, %f276;
	add.f32 	%f279, %f278, 0fCB40007F;
	neg.f32 	%f280, %f279;
	fma.rn.f32 	%f281, %f273, 0f3FB8AA3B, %f280;
	fma.rn.f32 	%f282, %f273, 0f32A57060, %f281;
	mov.b32 	%r219, %f278;
	shl.b32 	%r220, %r219, 23;
	mov.b32 	%f283, %r220;
	ex2.approx.ftz.f32 	%f284, %f282;
	mul.f32 	%f285, %f284, %f283;
	sub.f32 	%f286, %f473, %f39;
	fma.rn.f32 	%f287, %f286, 0f3BBB989D, 0f3F000000;
	cvt.sat.f32.f32 	%f288, %f287;
	fma.rm.f32 	%f289, %f288, %f277, %f276;
	add.f32 	%f290, %f289, 0fCB40007F;
	neg.f32 	%f291, %f290;
	fma.rn.f32 	%f292, %f286, 0f3FB8AA3B, %f291;
	fma.rn.f32 	%f293, %f286, 0f32A57060, %f292;
	mov.b32 	%r221, %f289;
	shl.b32 	%r222, %r221, 23;
	mov.b32 	%f294, %r222;
	ex2.approx.ftz.f32 	%f295, %f293;
	mul.f32 	%f40, %f295, %f294;
	mul.f32 	%f296, %f480, %f40;
	fma.rn.f32 	%f41, %f2, %f285, %f296;
	@%p2 bra 	$L__BB0_92;
	rcp.rn.f32 	%f42, %f41;
	sub.f32 	%f297, %f2, %f39;
	fma.rn.f32 	%f298, %f297, 0f3BBB989D, 0f3F000000;
	cvt.sat.f32.f32 	%f299, %f298;
	mov.f32 	%f300, 0f4B400001;
	mov.f32 	%f301, 0f437C0000;
	fma.rm.f32 	%f302, %f299, %f301, %f300;
	add.f32 	%f303, %f302, 0fCB40007F;
	neg.f32 	%f304, %f303;
	fma.rn.f32 	%f305, %f297, 0f3FB8AA3B, %f304;
	fma.rn.f32 	%f306, %f297, 0f32A57060, %f305;
	mov.b32 	%r223, %f302;
	shl.b32 	%r224, %r223, 23;
	mov.b32 	%f307, %r224;
	ex2.approx.ftz.f32 	%f308, %f306;
	mul.f32 	%f309, %f308, %f307;
	mul.f32 	%f43, %f2, %f309;
	mad.lo.s32 	%r74, %r282, %r2, %r6;
	@%p20 bra 	$L__BB0_79;
	mov.b32 	%r299, 0;
$L__BB0_67:
	setp.lt.u32 	%p59, %r95, 8;
	mov.f32 	%f488, 0f00000000;
	mov.b32 	%r302, 0;
	@%p59 bra 	$L__BB0_70;
	mov.f32 	%f488, 0f00000000;
	mov.b32 	%r300, 0;
$L__BB0_69:
	.pragma "nounroll";
	add.s32 	%r235, %r300, %r7;
	shl.b32 	%r236, %r235, 2;
	add.s32 	%r237, %r5, %r236;
	ld.shared.f32 	%f411, [%r237];
	mad.lo.s32 	%r238, %r300, %r93, %r299;
	shl.b32 	%r239, %r238, 2;
	add.s32 	%r240, %r4, %r239;
	ld.shared.f32 	%f412, [%r240];
	fma.rn.f32 	%f413, %f411, %f412, %f488;
	ld.shared.f32 	%f414, [%r237+4];
	shl.b32 	%r241, %r93, 2;
	add.s32 	%r242, %r240, %r241;
	ld.shared.f32 	%f415, [%r242];
	fma.rn.f32 	%f416, %f414, %f415, %f413;
	ld.shared.f32 	%f417, [%r237+8];
	add.s32 	%r243, %r242, %r241;
	ld.shared.f32 	%f418, [%r243];
	fma.rn.f32 	%f419, %f417, %f418, %f416;
	ld.shared.f32 	%f420, [%r237+12];
	add.s32 	%r244, %r243, %r241;
	ld.shared.f32 	%f421, [%r244];
	fma.rn.f32 	%f422, %f420, %f421, %f419;
	ld.shared.f32 	%f423, [%r237+16];
	add.s32 	%r245, %r244, %r241;
	ld.shared.f32 	%f424, [%r245];
	fma.rn.f32 	%f425, %f423, %f424, %f422;
	ld.shared.f32 	%f426, [%r237+20];
	add.s32 	%r246, %r245, %r241;
	ld.shared.f32 	%f427, [%r246];
	fma.rn.f32 	%f428, %f426, %f427, %f425;
	ld.shared.f32 	%f429, [%r237+24];
	add.s32 	%r247, %r246, %r241;
	ld.shared.f32 	%f430, [%r247];
	fma.rn.f32 	%f431, %f429, %f430, %f428;
	ld.shared.f32 	%f432, [%r237+28];
	add.s32 	%r248, %r247, %r241;
	ld.shared.f32 	%f433, [%r248];
	fma.rn.f32 	%f488, %f432, %f433, %f431;
	add.s32 	%r300, %r300, 8;
	setp.ne.s32 	%p60, %r300, %r21;
	mov.u32 	%r302, %r21;
	@%p60 bra 	$L__BB0_69;
$L__BB0_70:
	setp.eq.s32 	%p61, %r14, 0;
	@%p61 bra 	$L__BB0_78;
	setp.lt.u32 	%p62, %r15, 3;
	@%p62 bra 	$L__BB0_73;
	add.s32 	%r249, %r302, %r7;
	shl.b32 	%r250, %r249, 2;
	add.s32 	%r251, %r5, %r250;
	ld.shared.f32 	%f435, [%r251];
	mad.lo.s32 	%r252, %r302, %r93, %r299;
	shl.b32 	%r253, %r252, 2;
	add.s32 	%r254, %r4, %r253;
	ld.shared.f32 	%f436, [%r254];
	fma.rn.f32 	%f437, %f435, %f436, %f488;
	ld.shared.f32 	%f438, [%r251+4];
	shl.b32 	%r255, %r93, 2;
	add.s32 	%r256, %r254, %r255;
	ld.shared.f32 	%f439, [%r256];
	fma.rn.f32 	%f440, %f438, %f439, %f437;
	ld.shared.f32 	%f441, [%r251+8];
	add.s32 	%r257, %r256, %r255;
	ld.shared.f32 	%f442, [%r257];
	fma.rn.f32 	%f443, %f441, %f442, %f440;
	ld.shared.f32 	%f444, [%r251+12];
	add.s32 	%r258, %r257, %r255;
	ld.shared.f32 	%f445, [%r258];
	fma.rn.f32 	%f488, %f444, %f445, %f443;
	add.s32 	%r302, %r302, 4;
$L__BB0_73:
	setp.eq.s32 	%p63, %r16, 0;
	@%p63 bra 	$L__BB0_78;
	setp.eq.s32 	%p64, %r17, 0;
	@%p64 bra 	$L__BB0_76;
	add.s32 	%r259, %r302, %r7;
	shl.b32 	%r260, %r259, 2;
	add.s32 	%r261, %r5, %r260;
	ld.shared.f32 	%f447, [%r261];
	mad.lo.s32 	%r262, %r302, %r93, %r299;
	shl.b32 	%r263, %r262, 2;
	add.s32 	%r264, %r4, %r263;
	ld.shared.f32 	%f448, [%r264];
	fma.rn.f32 	%f449, %f447, %f448, %f488;
	ld.shared.f32 	%f450, [%r261+4];
	shl.b32 	%r265, %r93, 2;
	add.s32 	%r266, %r264, %r265;
	ld.shared.f32 	%f451, [%r266];
	fma.rn.f32 	%f488, %f450, %f451, %f449;
	add.s32 	%r302, %r302, 2;
$L__BB0_76:
	setp.eq.s32 	%p65, %r22, 0;
	@%p65 bra 	$L__BB0_78;
	add.s32 	%r267, %r302, %r7;
	shl.b32 	%r268, %r267, 2;
	add.s32 	%r269, %r5, %r268;
	ld.shared.f32 	%f452, [%r269];
	mad.lo.s32 	%r270, %r302, %r93, %r299;
	shl.b32 	%r271, %r270, 2;
	add.s32 	%r272, %r4, %r271;
	ld.shared.f32 	%f453, [%r272];
	fma.rn.f32 	%f488, %f452, %f453, %f488;
$L__BB0_78:
	add.s32 	%r273, %r74, %r299;
	mul.wide.u32 	%rd44, %r273, 4;
	add.s64 	%rd45, %rd4, %rd44;
	ld.global.f32 	%f454, [%rd45];
	mul.f32 	%f455, %f454, %f43;
	fma.rn.f32 	%f456, %f40, %f488, %f455;
	mul.f32 	%f457, %f42, %f456;
	st.global.f32 	[%rd45], %f457;
	add.s32 	%r299, %r299, 1;
	setp.eq.s32 	%p66, %r299, %r93;
	@%p66 bra 	$L__BB0_92;
	bra.uni 	$L__BB0_67;
$L__BB0_79:
	setp.lt.u32 	%p50, %r8, 15;
	mov.b32 	%r306, 0;
	@%p50 bra 	$L__BB0_82;
	mul.f32 	%f56, %f40, 0f00000000;
	mov.b32 	%r304, 0;
$L__BB0_81:
	.pragma "nounroll";
	add.s32 	%r227, %r74, %r304;
	mul.wide.s32 	%rd37, %r227, 4;
	add.s64 	%rd38, %rd4, %rd37;
	ld.global.f32 	%f310, [%rd38];
	fma.rn.f32 	%f311, %f310, %f43, %f56;
	mul.f32 	%f312, %f42, %f311;
	st.global.f32 	[%rd38], %f312;
	ld.global.f32 	%f313, [%rd38+4];
	fma.rn.f32 	%f314, %f313, %f43, %f56;
	mul.f32 	%f315, %f42, %f314;
	st.global.f32 	[%rd38+4], %f315;
	ld.global.f32 	%f316, [%rd38+8];
	fma.rn.f32 	%f317, %f316, %f43, %f56;
	mul.f32 	%f318, %f42, %f317;
	st.global.f32 	[%rd38+8], %f318;
	ld.global.f32 	%f319, [%rd38+12];
	fma.rn.f32 	%f320, %f319, %f43, %f56;
	mul.f32 	%f321, %f42, %f320;
	st.global.f32 	[%rd38+12], %f321;
	ld.global.f32 	%f322, [%rd38+16];
	fma.rn.f32 	%f323, %f322, %f43, %f56;
	mul.f32 	%f324, %f42, %f323;
	st.global.f32 	[%rd38+16], %f324;
	ld.global.f32 	%f325, [%rd38+20];
	fma.rn.f32 	%f326, %f325, %f43, %f56;
	mul.f32 	%f327, %f42, %f326;
	st.global.f32 	[%rd38+20], %f327;
	ld.global.f32 	%f328, [%rd38+24];
	fma.rn.f32 	%f329, %f328, %f43, %f56;
	mul.f32 	%f330, %f42, %f329;
	st.global.f32 	[%rd38+24], %f330;
	ld.global.f32 	%f331, [%rd38+28];
	fma.rn.f32 	%f332, %f331, %f43, %f56;
	mul.f32 	%f333, %f42, %f332;
	st.global.f32 	[%rd38+28], %f333;
	ld.global.f32 	%f334, [%rd38+32];
	fma.rn.f32 	%f335, %f334, %f43, %f56;
	mul.f32 	%f336, %f42, %f335;
	st.global.f32 	[%rd38+32], %f336;
	ld.global.f32 	%f337, [%rd38+36];
	fma.rn.f32 	%f338, %f337, %f43, %f56;
	mul.f32 	%f339, %f42, %f338;
	st.global.f32 	[%rd38+36], %f339;
	ld.global.f32 	%f340, [%rd38+40];
	fma.rn.f32 	%f341, %f340, %f43, %f56;
	mul.f32 	%f342, %f42, %f341;
	st.global.f32 	[%rd38+40], %f342;
	ld.global.f32 	%f343, [%rd38+44];
	fma.rn.f32 	%f344, %f343, %f43, %f56;
	mul.f32 	%f345, %f42, %f344;
	st.global.f32 	[%rd38+44], %f345;
	ld.global.f32 	%f346, [%rd38+48];
	fma.rn.f32 	%f347, %f346, %f43, %f56;
	mul.f32 	%f348, %f42, %f347;
	st.global.f32 	[%rd38+48], %f348;
	ld.global.f32 	%f349, [%rd38+52];
	fma.rn.f32 	%f350, %f349, %f43, %f56;
	mul.f32 	%f351, %f42, %f350;
	st.global.f32 	[%rd38+52], %f351;
	ld.global.f32 	%f352, [%rd38+56];
	fma.rn.f32 	%f353, %f352, %f43, %f56;
	mul.f32 	%f354, %f42, %f353;
	st.global.f32 	[%rd38+56], %f354;
	ld.global.f32 	%f355, [%rd38+60];
	fma.rn.f32 	%f356, %f355, %f43, %f56;
	mul.f32 	%f357, %f42, %f356;
	st.global.f32 	[%rd38+60], %f357;
	add.s32 	%r304, %r304, 16;
	setp.ne.s32 	%p51, %r304, %r20;
	mov.u32 	%r306, %r20;
	@%p51 bra 	$L__BB0_81;
$L__BB0_82:
	setp.eq.s32 	%p52, %r13, 0;
	@%p52 bra 	$L__BB0_92;
	add.s32 	%r228, %r13, -1;
	setp.lt.u32 	%p53, %r228, 7;
	@%p53 bra 	$L__BB0_85;
	add.s32 	%r229, %r74, %r306;
	mul.wide.s32 	%rd39, %r229, 4;
	add.s64 	%rd40, %rd4, %rd39;
	ld.global.f32 	%f358, [%rd40];
	mul.f32 	%f359, %f40, 0f00000000;
	fma.rn.f32 	%f360, %f358, %f43, %f359;
	mul.f32 	%f361, %f42, %f360;
	st.global.f32 	[%rd40], %f361;
	ld.global.f32 	%f362, [%rd40+4];
	fma.rn.f32 	%f363, %f362, %f43, %f359;
	mul.f32 	%f364, %f42, %f363;
	st.global.f32 	[%rd40+4], %f364;
	ld.global.f32 	%f365, [%rd40+8];
	fma.rn.f32 	%f366, %f365, %f43, %f359;
	mul.f32 	%f367, %f42, %f366;
	st.global.f32 	[%rd40+8], %f367;
	ld.global.f32 	%f368, [%rd40+12];
	fma.rn.f32 	%f369, %f368, %f43, %f359;
	mul.f32 	%f370, %f42, %f369;
	st.global.f32 	[%rd40+12], %f370;
	ld.global.f32 	%f371, [%rd40+16];
	fma.rn.f32 	%f372, %f371, %f43, %f359;
	mul.f32 	%f373, %f42, %f372;
	st.global.f32 	[%rd40+16], %f373;
	ld.global.f32 	%f374, [%rd40+20];
	fma.rn.f32 	%f375, %f374, %f43, %f359;
	mul.f32 	%f376, %f42, %f375;
	st.global.f32 	[%rd40+20], %f376;
	ld.global.f32 	%f377, [%rd40+24];
	fma.rn.f32 	%f378, %f377, %f43, %f359;
	mul.f32 	%f379, %f42, %f378;
	st.global.f32 	[%rd40+24], %f379;
	ld.global.f32 	%f380, [%rd40+28];
	fma.rn.f32 	%f381, %f380, %f43, %f359;
	mul.f32 	%f382, %f42, %f381;
	st.global.f32 	[%rd40+28], %f382;
	add.s32 	%r306, %r306, 8;
$L__BB0_85:
	setp.eq.s32 	%p54, %r9, 0;
	@%p54 bra 	$L__BB0_92;
	setp.lt.u32 	%p55, %r10, 3;
	@%p55 bra 	$L__BB0_88;
	add.s32 	%r230, %r74, %r306;
	mul.wide.s32 	%rd41, %r230, 4;
	add.s64 	%rd42, %rd4, %rd41;
	ld.global.f32 	%f383, [%rd42];
	mul.f32 	%f384, %f383, %f43;
	fma.rn.f32 	%f385, %f40, 0f00000000, %f384;
	mul.f32 	%f386, %f42, %f385;
	st.global.f32 	[%rd42], %f386;
	ld.global.f32 	%f387, [%rd42+4];
	mul.f32 	%f388, %f387, %f43;
	fma.rn.f32 	%f389, %f40, 0f00000000, %f388;
	mul.f32 	%f390, %f42, %f389;
	st.global.f32 	[%rd42+4], %f390;
	ld.global.f32 	%f391, [%rd42+8];
	mul.f32 	%f392, %f391, %f43;
	fma.rn.f32 	%f393, %f40, 0f00000000, %f392;
	mul.f32 	%f394, %f42, %f393;
	st.global.f32 	[%rd42+8], %f394;
	ld.global.f32 	%f395, [%rd42+12];
	mul.f32 	%f396, %f395, %f43;
	fma.rn.f32 	%f397, %f40, 0f00000000, %f396;
	mul.f32 	%f398, %f42, %f397;
	st.global.f32 	[%rd42+12], %f398;
	add.s32 	%r306, %r306, 4;
$L__BB0_88:
	setp.eq.s32 	%p56, %r11, 0;
	@%p56 bra 	$L__BB0_92;
	setp.eq.s32 	%p57, %r11, 1;
	add.s32 	%r231, %r74, %r306;
	mul.wide.s32 	%rd43, %r231, 4;
	add.s64 	%rd10, %rd4, %rd43;
	ld.global.f32 	%f399, [%rd10];
	mul.f32 	%f57, %f40, 0f00000000;
	fma.rn.f32 	%f400, %f399, %f43, %f57;
	mul.f32 	%f401, %f42, %f400;
	st.global.f32 	[%rd10], %f401;
	@%p57 bra 	$L__BB0_92;
	setp.eq.s32 	%p58, %r11, 2;
	ld.global.f32 	%f402, [%rd10+4];
	fma.rn.f32 	%f403, %f402, %f43, %f57;
	mul.f32 	%f404, %f42, %f403;
	st.global.f32 	[%rd10+4], %f404;
	@%p58 bra 	$L__BB0_92;
	ld.global.f32 	%f405, [%rd10+8];
	fma.rn.f32 	%f406, %f405, %f43, %f57;
	mul.f32 	%f407, %f42, %f406;
	st.global.f32 	[%rd10+8], %f407;
$L__BB0_92:
	st.global.f32 	[%rd9], %f39;
	st.global.f32 	[%rd8], %f41;
	add.s32 	%r282, %r282, 1;
	setp.ne.s32 	%p67, %r282, %r94;
	@%p67 bra 	$L__BB0_15;
	bar.sync 	0;
	add.s32 	%r274, %r274, 1;
	setp.ne.s32 	%p68, %r274, %r94;
	@%p68 bra 	$L__BB0_2;
$L__BB0_94:
	ret;

}


// ===== COMPILED SASS (sm_100) =====

	.target	sm_100

	.elftype	@"ET_EXEC"


//--------------------- .note.nv.tkinfo           --------------------------
	.section	.note.nv.tkinfo,"",@"SHT_NOTE"
	.sectionflags	@"SHF_NOTE_NV_TKINFO"
	.tkinfo
        /*0018*/ 	.word	0x00000002
        /*0030*/ 	.string	""
        /*0030*/ 	.string	"ptxas"
        /*0030*/ 	.string	"Cuda compilation tools, release 13.0, V13.0.88"
        /*0030*/ 	.string	"Build cuda_13.0.r13.0/compiler.36424714_0"
        /*0030*/ 	.string	"-arch sm_100 -m 64 "



//--------------------- .note.nv.cuinfo           --------------------------
	.section	.note.nv.cuinfo,"",@"SHT_NOTE"
	.sectionflags	@"SHF_NOTE_NV_CUINFO"
        /*0018*/ 	.short	0x0002
        /*001a*/ 	.short	0x0064
        /*001c*/ 	.short	0x0082
	.zero		2


//--------------------- .nv.info                  --------------------------
	.section	.nv.info,"",@"SHT_CUDA_INFO"
	.align	4


	//----- nvinfo : EIATTR_REGCOUNT
	.align		4
        /*0000*/ 	.byte	0x04, 0x2f
        /*0002*/ 	.short	(.L_1 - .L_0)
	.align		4
.L_0:
        /*0004*/ 	.word	index@(_Z15flash_attentionPfS_S_iiiifS_S_S_)
        /*0008*/ 	.word	0x00000020


	//----- nvinfo : EIATTR_FRAME_SIZE
	.align		4
.L_1:
        /*000c*/ 	.byte	0x04, 0x11
        /*000e*/ 	.short	(.L_3 - .L_2)
	.align		4
.L_2:
        /*0010*/ 	.word	index@($__internal_0_$__cuda_sm20_rcp_rn_f32_slowpath)
        /*0014*/ 	.word	0x00000000


	//----- nvinfo : EIATTR_FRAME_SIZE
	.align		4
.L_3:
        /*0018*/ 	.byte	0x04, 0x11
        /*001a*/ 	.short	(.L_5 - .L_4)
	.align		4
.L_4:
        /*001c*/ 	.word	index@(_Z15flash_attentionPfS_S_iiiifS_S_S_)
        /*0020*/ 	.word	0x00000000


	//----- nvinfo : EIATTR_MIN_STACK_SIZE
	.align		4
.L_5:
        /*0024*/ 	.byte	0x04, 0x12
        /*0026*/ 	.short	(.L_7 - .L_6)
	.align		4
.L_6:
        /*0028*/ 	.word	index@(_Z15flash_attentionPfS_S_iiiifS_S_S_)
        /*002c*/ 	.word	0x00000000
.L_7:


//--------------------- .nv.compat                --------------------------
	.section	.nv.compat,"",@"SHT_CUDA_COMPAT_INFO"
	.align	4
        /*0000*/ 	.byte	0x02, 0x09, 0x00, 0x00, 0x02, 0x02, 0x01, 0x00, 0x02, 0x05, 0x05, 0x00, 0x03, 0x07, 0x01, 0x01
        /*0010*/ 	.byte	0x02, 0x03, 0x00, 0x00, 0x02, 0x06, 0x01, 0x00, 0x04, 0x0b, 0x08, 0x00, 0x09, 0x00, 0x00, 0x00
        /*0020*/ 	.byte	0x00, 0x00, 0x00, 0x00


//--------------------- .nv.info._Z15flash_attentionPfS_S_iiiifS_S_S_ --------------------------
	.section	.nv.info._Z15flash_attentionPfS_S_iiiifS_S_S_,"",@"SHT_CUDA_INFO"
	.sectionflags	@""
	.align	4


	//----- nvinfo : EIATTR_CUDA_API_VERSION
	.align		4
        /*0000*/ 	.byte	0x04, 0x37
        /*0002*/ 	.short	(.L_9 - .L_8)
.L_8:
        /*0004*/ 	.word	0x00000082


	//----- nvinfo : EIATTR_KPARAM_INFO
	.align		4
.L_9:
        /*0008*/ 	.byte	0x04, 0x17
        /*000a*/ 	.short	(.L_11 - .L_10)
.L_10:
        /*000c*/ 	.word	0x00000000
        /*0010*/ 	.short	0x000a
        /*0012*/ 	.short	0x0040
        /*0014*/ 	.byte	0x00, 0xf5, 0x21, 0x00


	//----- nvinfo : EIATTR_KPARAM_INFO
	.align		4
.L_11:
        /*0018*/ 	.byte	0x04, 0x17
        /*001a*/ 	.short	(.L_13 - .L_12)
.L_12:
        /*001c*/ 	.word	0x00000000
        /*0020*/ 	.short	0x0009
        /*0022*/ 	.short	0x0038
        /*0024*/ 	.byte	0x00, 0xf5, 0x21, 0x00


	//----- nvinfo : EIATTR_KPARAM_INFO
	.align		4
.L_13:
        /*0028*/ 	.byte	0x04, 0x17
        /*002a*/ 	.short	(.L_15 - .L_14)
.L_14:
        /*002c*/ 	.word	0x00000000
        /*0030*/ 	.short	0x0008
        /*0032*/ 	.short	0x0030
        /*0034*/ 	.byte	0x00, 0xf5, 0x21, 0x00


	//----- nvinfo : EIATTR_KPARAM_INFO
	.align		4
.L_15:
        /*0038*/ 	.byte	0x04, 0x17
        /*003a*/ 	.short	(.L_17 - .L_16)
.L_16:
        /*003c*/ 	.word	0x00000000
        /*0040*/ 	.short	0x0007
        /*0042*/ 	.short	0x0028
        /*0044*/ 	.byte	0x00, 0xf0, 0x11, 0x00


	//----- nvinfo : EIATTR_KPARAM_INFO
	.align		4
.L_17:
        /*0048*/ 	.byte	0x04, 0x17
        /*004a*/ 	.short	(.L_19 - .L_18)
.L_18:
        /*004c*/ 	.word	0x00000000
        /*0050*/ 	.short	0x0006
        /*0052*/ 	.short	0x0024
        /*0054*/ 	.byte	0x00, 0xf0, 0x11, 0x00


	//----- nvinfo : EIATTR_KPARAM_INFO
	.align		4
.L_19:
        /*0058*/ 	.byte	0x04, 0x17
        /*005a*/ 	.short	(.L_21 - .L_20)
.L_20:
        /*005c*/ 	.word	0x00000000
        /*0060*/ 	.short	0x0005
        /*0062*/ 	.short	0x0020
        /*0064*/ 	.byte	0x00, 0xf0, 0x11, 0x00


	//----- nvinfo : EIATTR_KPARAM_INFO
	.align		4
.L_21:
        /*0068*/ 	.byte	0x04, 0x17
        /*006a*/ 	.short	(.L_23 - .L_22)
.L_22:
        /*006c*/ 	.word	0x00000000
        /*0070*/ 	.short	0x0004
        /*0072*/ 	.short	0x001c
        /*0074*/ 	.byte	0x00, 0xf0, 0x11, 0x00


	//----- nvinfo : EIATTR_KPARAM_INFO
	.align		4
.L_23:
        /*0078*/ 	.byte	0x04, 0x17
        /*007a*/ 	.short	(.L_25 - .L_24)
.L_24:
        /*007c*/ 	.word	0x00000000
        /*0080*/ 	.short	0x0003
        /*0082*/ 	.short	0x0018
        /*0084*/ 	.byte	0x00, 0xf0, 0x11, 0x00


	//----- nvinfo : EIATTR_KPARAM_INFO
	.align		4
.L_25:
        /*0088*/ 	.byte	0x04, 0x17
        /*008a*/ 	.short	(.L_27 - .L_26)
.L_26:
        /*008c*/ 	.word	0x00000000
        /*0090*/ 	.short	0x0002
        /*0092*/ 	.short	0x0010
        /*0094*/ 	.byte	0x00, 0xf5, 0x21, 0x00


	//----- nvinfo : EIATTR_KPARAM_INFO
	.align		4
.L_27:
        /*0098*/ 	.byte	0x04, 0x17
        /*009a*/ 	.short	(.L_29 - .L_28)
.L_28:
        /*009c*/ 	.word	0x00000000
        /*00a0*/ 	.short	0x0001
        /*00a2*/ 	.short	0x0008
        /*00a4*/ 	.byte	0x00, 0xf5, 0x21, 0x00


	//----- nvinfo : EIATTR_KPARAM_INFO
	.align		4
.L_29:
        /*00a8*/ 	.byte	0x04, 0x17
        /*00aa*/ 	.short	(.L_31 - .L_30)
.L_30:
        /*00ac*/ 	.word	0x00000000
        /*00b0*/ 	.short	0x0000
        /*00b2*/ 	.short	0x0000
        /*00b4*/ 	.byte	0x00, 0xf5, 0x21, 0x00


	//----- nvinfo : EIATTR_SPARSE_MMA_MASK
	.align		4
.L_31:
        /*00b8*/ 	.byte	0x03, 0x50
        /*00ba*/ 	.short	0x0000


	//----- nvinfo : EIATTR_MAXREG_COUNT
	.align		4
        /*00bc*/ 	.byte	0x03, 0x1b
        /*00be*/ 	.short	0x00ff


	//----- nvinfo : EIATTR_NUM_BARRIERS
	.align		4
        /*00c0*/ 	.byte	0x02, 0x4c
        /*00c2*/ 	.byte	0x01
	.zero		1


	//----- nvinfo : EIATTR_MERCURY_ISA_VERSION
	.align		4
        /*00c4*/ 	.byte	0x03, 0x5f
        /*00c6*/ 	.short	0x0101


	//----- nvinfo : EIATTR_VRC_CTA_INIT_COUNT
	.align		4
        /*00c8*/ 	.byte	0x02, 0x4a
	.zero		1
	.zero		1


	//----- nvinfo : EIATTR_EXIT_INSTR_OFFSETS
	.align		4
        /*00cc*/ 	.byte	0x04, 0x1c
        /*00ce*/ 	.short	(.L_33 - .L_32)


	//   ....[0]....
.L_32:
        /*00d0*/ 	.word	0x00000030


	//   ....[1]....
        /*00d4*/ 	.word	0x00003a80


	//----- nvinfo : EIATTR_CRS_STACK_SIZE
	.align		4
.L_33:
        /*00d8*/ 	.byte	0x04, 0x1e
        /*00da*/ 	.short	(.L_35 - .L_34)
.L_34:
        /*00dc*/ 	.word	0x00000000


	//----- nvinfo : EIATTR_CBANK_PARAM_SIZE
	.align		4
.L_35:
        /*00e0*/ 	.byte	0x03, 0x19
        /*00e2*/ 	.short	0x0048


	//----- nvinfo : EIATTR_PARAM_CBANK
	.align		4
        /*00e4*/ 	.byte	0x04, 0x0a
        /*00e6*/ 	.short	(.L_37 - .L_36)
	.align		4
.L_36:
        /*00e8*/ 	.word	index@(.nv.constant0._Z15flash_attentionPfS_S_iiiifS_S_S_)
        /*00ec*/ 	.short	0x0380
        /*00ee*/ 	.short	0x0048


	//----- nvinfo : EIATTR_SW_WAR
	.align		4
.L_37:
        /*00f0*/ 	.byte	0x04, 0x36
        /*00f2*/ 	.short	(.L_39 - .L_38)
.L_38:
        /*00f4*/ 	.word	0x00000008
.L_39:


//--------------------- .nv.callgraph             --------------------------
	.section	.nv.callgraph,"",@"SHT_CUDA_CALLGRAPH"
	.align	4
	.sectionentsize	8
	.align		4
        /*0000*/ 	.word	0x00000000
	.align		4
        /*0004*/ 	.word	0xffffffff
	.align		4
        /*0008*/ 	.word	0x00000000
	.align		4
        /*000c*/ 	.word	0xfffffffe
	.align		4
        /*0010*/ 	.word	0x00000000
	.align		4
        /*0014*/ 	.word	0xfffffffd
	.align		4
        /*0018*/ 	.word	0x00000000
	.align		4
        /*001c*/ 	.word	0xfffffffc


//--------------------- .text._Z15flash_attentionPfS_S_iiiifS_S_S_ --------------------------
	.section	.text._Z15flash_attentionPfS_S_iiiifS_S_S_,"ax",@progbits
	.align	128
        .global         _Z15flash_attentionPfS_S_iiiifS_S_S_
        .type           _Z15flash_attentionPfS_S_iiiifS_S_S_,@function
        .size           _Z15flash_attentionPfS_S_iiiifS_S_S_,(.L_x_47 - _Z15flash_attentionPfS_S_iiiifS_S_S_)
        .other          _Z15flash_attentionPfS_S_iiiifS_S_S_,@"STO_CUDA_ENTRY STV_DEFAULT"
_Z15flash_attentionPfS_S_iiiifS_S_S_:
.text._Z15flash_attentionPfS_S_iiiifS_S_S_:
[----:B------:R-:W-:Y:S08]  /*0000*/  LDC R1, c[0x0][0x37c] ;  /* 0x0000df00ff017b82 */ /* 0x000ff00000000800 */
[----:B------:R-:W0:Y:S02]  /*0010*/  LDC.64 R8, c[0x0][0x3a0] ;  /* 0x0000e800ff087b82 */ /* 0x000e240000000a00 */
[----:B0-----:R-:W-:-:S13]  /*0020*/  ISETP.GE.AND P0, PT, R8, 0x1, PT ;  /* 0x000000010800780c */ /* 0x001fda0003f06270 */
[----:B------:R-:W-:Y:S05]  /*0030*/  @!P0 EXIT ;  /* 0x000000000000894d */ /* 0x000fea0003800000 */
[----:B------:R-:W0:Y:S01]  /*0040*/  S2R R5, SR_CgaCtaId ;  /* 0x0000000000057919 */ /* 0x000e220000008800 */
[----:B------:R-:W1:Y:S01]  /*0050*/  LDCU UR7, c[0x0][0x39c] ;  /* 0x00007380ff0777ac */ /* 0x000e620008000800 */
[----:B------:R-:W-:Y:S01]  /*0060*/  MOV R2, 0x400 ;  /* 0x0000040000027802 */ /* 0x000fe20000000f00 */
[----:B------:R-:W2:Y:S01]  /*0070*/  S2R R0, SR_TID.X ;  /* 0x0000000000007919 */ /* 0x000ea20000002100 */
[C---:B------:R-:W-:Y:S01]  /*0080*/  LOP3.LUT R3, R9.reuse, 0x3, RZ, 0xc0, !PT ;  /* 0x0000000309037812 */ /* 0x040fe200078ec0ff */
[----:B------:R-:W3:Y:S01]  /*0090*/  LDCU.64 UR10, c[0x0][0x358] ;  /* 0x00006b00ff0a77ac */ /* 0x000ee20008000a00 */
[C---:B------:R-:W-:Y:S02]  /*00a0*/  LOP3.LUT R4, R9.reuse, 0x7ffffff8, RZ, 0xc0, !PT ;  /* 0x7ffffff809047812 */ /* 0x040fe400078ec0ff */
[C---:B------:R-:W-:Y:S01]  /*00b0*/  LOP3.LUT R6, R9.reuse, 0x1, RZ, 0xc0, !PT ;  /* 0x0000000109067812 */ /* 0x040fe200078ec0ff */
[----:B------:R-:W-:Y:S01]  /*00c0*/  UMOV UR4, URZ ;  /* 0x000000ff00047c82 */ /* 0x000fe20008000000 */
[----:B------:R-:W-:-:S02]  /*00d0*/  LOP3.LUT R8, R9, 0x7ffffffc, RZ, 0xc0, !PT ;  /* 0x7ffffffc09087812 */ /* 0x000fc400078ec0ff */
[----:B------:R-:W-:Y:S01]  /*00e0*/  IADD3 R10, PT, PT, R3, -0x1, RZ ;  /* 0xffffffff030a7810 */ /* 0x000fe20007ffe0ff */
[----:B-1----:R-:W-:Y:S01]  /*00f0*/  IMAD R12, R9, UR7, RZ ;  /* 0x00000007090c7c24 */ /* 0x002fe2000f8e02ff */
[----:B------:R-:W-:Y:S02]  /*0100*/  UIADD3 UR12, UPT, UPT, UR7, -0x1, URZ ;  /* 0xffffffff070c7890 */ /* 0x000fe4000fffe0ff */
[----:B------:R-:W-:Y:S02]  /*0110*/  ULOP3.LUT UR13, UR7, 0x7, URZ, 0xc0, !UPT ;  /* 0x00000007070d7892 */ /* 0x000fe4000f8ec0ff */
[----:B------:R-:W-:Y:S02]  /*0120*/  ULOP3.LUT UR14, UR7, 0x3, URZ, 0xc0, !UPT ;  /* 0x00000003070e7892 */ /* 0x000fe4000f8ec0ff */
[----:B------:R-:W-:Y:S02]  /*0130*/  ULOP3.LUT UR15, UR7, 0x7ffffff8, URZ, 0xc0, !UPT ;  /* 0x7ffffff8070f7892 */ /* 0x000fe4000f8ec0ff */
[----:B------:R-:W-:-:S02]  /*0140*/  ULOP3.LUT UR16, UR7, 0x1, URZ, 0xc0, !UPT ;  /* 0x0000000107107892 */ /* 0x000fc4000f8ec0ff */
[----:B------:R-:W-:Y:S01]  /*0150*/  ULOP3.LUT UR7, UR7, 0x7ffffff0, URZ, 0xc0, !UPT ;  /* 0x7ffffff007077892 */ /* 0x000fe2000f8ec0ff */
[----:B0-----:R-:W-:Y:S02]  /*0160*/  LEA R5, R5, R2, 0x18 ;  /* 0x0000000205057211 */ /* 0x001fe400078ec0ff */
[----:B------:R-:W-:Y:S02]  /*0170*/  LOP3.LUT R2, R9, 0x7, RZ, 0xc0, !PT ;  /* 0x0000000709027812 */ /* 0x000fe400078ec0ff */
[----:B------:R-:W-:Y:S02]  /*0180*/  LEA R5, R12, R5, 0x2 ;  /* 0x000000050c057211 */ /* 0x000fe400078e10ff */
[----:B------:R-:W-:Y:S02]  /*0190*/  IADD3 R9, PT, PT, R2, -0x1, RZ ;  /* 0xffffffff02097810 */ /* 0x000fe40007ffe0ff */
[----:B------:R-:W-:-:S04]  /*01a0*/  LEA R7, R12, R5, 0x2 ;  /* 0x000000050c077211 */ /* 0x000fc800078e10ff */
[----:B--23--:R-:W-:-:S07]  /*01b0*/  LEA R11, R12, R7, 0x2 ;  /* 0x000000070c0b7211 */ /* 0x00cfce00078e10ff */
.L_x_41:
[----:B------:R-:W0:Y:S02]  /*01c0*/  LDCU UR6, c[0x0][0x39c] ;  /* 0x00007380ff0677ac */ /* 0x000e240008000800 */
[----:B0-----:R-:W-:-:S09]  /*01d0*/  UISETP.GE.AND UP0, UPT, UR6, 0x1, UPT ;  /* 0x000000010600788c */ /* 0x001fd2000bf06270 */
[----:B-1234-:R-:W-:Y:S05]  /*01e0*/  BRA.U !UP0, `(.L_x_0) ;  /* 0x0000000508fc7547 */ /* 0x01efea000b800000 */
[----:B------:R-:W0:Y:S01]  /*01f0*/  LDC R13, c[0x0][0x3a4] ;  /* 0x0000e900ff0d7b82 */ /* 0x000e220000000800 */
[----:B------:R-:W-:Y:S01]  /*0200*/  UISETP.GE.U32.AND UP1, UPT, UR12, 0x7, UPT ;  /* 0x000000070c00788c */ /* 0x000fe2000bf26070 */
[----:B------:R-:W-:Y:S02]  /*0210*/  HFMA2 R21, -RZ, RZ, 0, 0 ;  /* 0x00000000ff157431 */ /* 0x000fe400000001ff */
[----:B0-----:R-:W-:-:S04]  /*0220*/  IMAD R22, R13, UR4, R0 ;  /* 0x000000040d167c24 */ /* 0x001fc8000f8e0200 */
[----:B------:R-:W-:Y:S02]  /*0230*/  IMAD R22, R22, UR6, RZ ;  /* 0x0000000616167c24 */ /* 0x000fe4000f8e02ff */
[----:B------:R-:W-:Y:S05]  /*0240*/  BRA.U !UP1, `(.L_x_1) ;  /* 0x0000000109e47547 */ /* 0x000fea000b800000 */
[----:B------:R-:W0:Y:S01]  /*0250*/  S2R R14, SR_CgaCtaId ;  /* 0x00000000000e7919 */ /* 0x000e220000008800 */
[----:B------:R-:W1:Y:S01]  /*0260*/  LDC R12, c[0x0][0x3a4] ;  /* 0x0000e900ff0c7b82 */ /* 0x000e620000000800 */
[----:B------:R-:W2:Y:S01]  /*0270*/  LDCU UR8, c[0x0][0x39c] ;  /* 0x00007380ff0877ac */ /* 0x000ea20008000800 */
[----:B------:R-:W-:Y:S02]  /*0280*/  MOV R13, 0x400 ;  /* 0x00000400000d7802 */ /* 0x000fe40000000f00 */
[----:B------:R-:W-:Y:S01]  /*0290*/  SHF.L.U32 R15, R0, 0x2, RZ ;  /* 0x00000002000f7819 */ /* 0x000fe200000006ff */
[----:B------:R-:W-:Y:S01]  /*02a0*/  UIADD3 UR5, UPT, UPT, -UR15, URZ, URZ ;  /* 0x000000ff0f057290 */ /* 0x000fe2000fffe1ff */
[----:B------:R-:W-:Y:S02]  /*02b0*/  MOV R19, R22 ;  /* 0x0000001600137202 */ /* 0x000fe40000000f00 */
[----:B0-----:R-:W-:Y:S02]  /*02c0*/  LEA R13, R14, R13, 0x18 ;  /* 0x0000000d0e0d7211 */ /* 0x001fe400078ec0ff */
[----:B-1----:R-:W-:-:S02]  /*02d0*/  LEA R14, R12, R15, 0x2 ;  /* 0x0000000f0c0e7211 */ /* 0x002fc400078e10ff */
[----:B------:R-:W-:-:S03]  /*02e0*/  LEA R12, R12, R15, 0x3 ;  /* 0x0000000f0c0c7211 */ /* 0x000fc600078e18ff */
[--C-:B--2---:R-:W-:Y:S02]  /*02f0*/  IMAD R14, R14, UR8, R13.reuse ;  /* 0x000000080e0e7c24 */ /* 0x104fe4000f8e020d */
[----:B------:R-:W-:-:S03]  /*0300*/  IMAD R12, R12, UR8, R13 ;  /* 0x000000080c0c7c24 */ /* 0x000fc6000f8e020d */
[----:B------:R-:W-:Y:S02]  /*0310*/  IADD3 R16, PT, PT, R14, 0x10, RZ ;  /* 0x000000100e107810 */ /* 0x000fe40007ffe0ff */
[----:B------:R-:W-:-:S07]  /*0320*/  IADD3 R17, PT, PT, R12, 0x10, RZ ;  /* 0x000000100c117810 */ /* 0x000fce0007ffe0ff */
.L_x_2:
[----:B------:R-:W0:Y:S08]  /*0330*/  LDC.64 R14, c[0x0][0x388] ;  /* 0x0000e200ff0e7b82 */ /* 0x000e300000000a00 */
[----:B------:R-:W1:Y:S01]  /*0340*/  LDC.64 R12, c[0x0][0x390] ;  /* 0x0000e400ff0c7b82 */ /* 0x000e620000000a00 */
[----:B0-----:R-:W-:-:S05]  /*0350*/  IMAD.WIDE R14, R19, 0x4, R14 ;  /* 0x00000004130e7825 */ /* 0x001fca00078e020e */
[----:B------:R-:W2:Y:S01]  /*0360*/  LDG.E R26, desc[UR10][R14.64] ;  /* 0x0000000a0e1a7981 */ /* 0x000ea2000c1e1900 */
[----:B-1----:R-:W-:-:S03]  /*0370*/  IMAD.WIDE R12, R19, 0x4, R12 ;  /* 0x00000004130c7825 */ /* 0x002fc600078e020c */
[----:B------:R-:W3:Y:S04]  /*0380*/  LDG.E R23, desc[UR10][R14.64+0x4] ;  /* 0x0000040a0e177981 */ /* 0x000ee8000c1e1900 */
[----:B------:R-:W4:Y:S04]  /*0390*/  LDG.E R28, desc[UR10][R12.64] ;  /* 0x0000000a0c1c7981 */ /* 0x000f28000c1e1900 */
[----:B------:R-:W5:Y:S04]  /*03a0*/  LDG.E R18, desc[UR10][R12.64+0x4] ;  /* 0x0000040a0c127981 */ /* 0x000f68000c1e1900 */
[----:B------:R-:W5:Y:S04]  /*03b0*/  LDG.E R21, desc[UR10][R14.64+0x8] ;  /* 0x0000080a0e157981 */ /* 0x000f68000c1e1900 */
[----:B------:R-:W5:Y:S04]  /*03c0*/  LDG.E R20, desc[UR10][R12.64+0x8] ;  /* 0x0000080a0c147981 */ /* 0x000f68000c1e1900 */
[----:B------:R-:W5:Y:S04]  /*03d0*/  LDG.E R29, desc[UR10][R14.64+0x10] ;  /* 0x0000100a0e1d7981 */ /* 0x000f68000c1e1900 */
[----:B------:R-:W5:Y:S04]  /*03e0*/  LDG.E R27, desc[UR10][R14.64+0x14] ;  /* 0x0000140a0e1b7981 */ /* 0x000f68000c1e1900 */
[----:B------:R-:W5:Y:S04]  /*03f0*/  LDG.E R25, desc[UR10][R14.64+0x18] ;  /* 0x0000180a0e197981 */ /* 0x000f68000c1e1900 */
[----:B------:R-:W5:Y:S04]  /*0400*/  LDG.E R24, desc[UR10][R14.64+0x1c] ;  /* 0x00001c0a0e187981 */ /* 0x000f68000c1e1900 */
[----:B--2---:R0:W-:Y:S04]  /*0410*/  STS [R16+-0x10], R26 ;  /* 0xfffff01a10007388 */ /* 0x0041e80000000800 */
[----:B----4-:R-:W-:Y:S04]  /*0420*/  STS [R17+-0x10], R28 ;  /* 0xfffff01c11007388 */ /* 0x010fe80000000800 */
[----:B---3--:R1:W-:Y:S04]  /*0430*/  STS [R16+-0xc], R23 ;  /* 0xfffff41710007388 */ /* 0x0083e80000000800 */
[----:B-----5:R2:W-:Y:S04]  /*0440*/  STS [R17+-0xc], R18 ;  /* 0xfffff41211007388 */ /* 0x0205e80000000800 */
[----:B0-----:R-:W3:Y:S04]  /*0450*/  LDG.E R26, desc[UR10][R12.64+0x10] ;  /* 0x0000100a0c1a7981 */ /* 0x001ee8000c1e1900 */
[----:B-1----:R-:W4:Y:S04]  /*0460*/  LDG.E R23, desc[UR10][R14.64+0xc] ;  /* 0x00000c0a0e177981 */ /* 0x002f28000c1e1900 */
[----:B--2---:R-:W2:Y:S04]  /*0470*/  LDG.E R18, desc[UR10][R12.64+0xc] ;  /* 0x00000c0a0c127981 */ /* 0x004ea8000c1e1900 */
[----:B------:R0:W-:Y:S04]  /*0480*/  STS [R16+-0x8], R21 ;  /* 0xfffff81510007388 */ /* 0x0001e80000000800 */
[----:B------:R-:W5:Y:S04]  /*0490*/  LDG.E R28, desc[UR10][R12.64+0x14] ;  /* 0x0000140a0c1c7981 */ /* 0x000f68000c1e1900 */
[----:B------:R1:W-:Y:S04]  /*04a0*/  STS [R17+-0x8], R20 ;  /* 0xfffff81411007388 */ /* 0x0003e80000000800 */
[----:B0-----:R-:W5:Y:S04]  /*04b0*/  LDG.E R21, desc[UR10][R12.64+0x1c] ;  /* 0x00001c0a0c157981 */ /* 0x001f68000c1e1900 */
[----:B-1----:R-:W5:Y:S01]  /*04c0*/  LDG.E R20, desc[UR10][R12.64+0x18] ;  /* 0x0000180a0c147981 */ /* 0x002f62000c1e1900 */
[----:B------:R-:W-:-:S04]  /*04d0*/  UIADD3 UR5, UPT, UPT, UR5, 0x8, URZ ;  /* 0x0000000805057890 */ /* 0x000fc8000fffe0ff */
[----:B------:R-:W-:Y:S01]  /*04e0*/  UISETP.NE.AND UP1, UPT, UR5, URZ, UPT ;  /* 0x000000ff0500728c */ /* 0x000fe2000bf25270 */
[----:B------:R-:W-:Y:S01]  /*04f0*/  IADD3 R19, PT, PT, R19, 0x8, RZ ;  /* 0x0000000813137810 */ /* 0x000fe20007ffe0ff */
[----:B----4-:R-:W-:Y:S04]  /*0500*/  STS [R16+-0x4], R23 ;  /* 0xfffffc1710007388 */ /* 0x010fe80000000800 */
[----:B--2---:R-:W-:Y:S04]  /*0510*/  STS [R17+-0x4], R18 ;  /* 0xfffffc1211007388 */ /* 0x004fe80000000800 */
[----:B------:R-:W-:Y:S04]  /*0520*/  STS [R16], R29 ;  /* 0x0000001d10007388 */ /* 0x000fe80000000800 */
[----:B---3--:R-:W-:Y:S04]  /*0530*/  STS [R17], R26 ;  /* 0x0000001a11007388 */ /* 0x008fe80000000800 */
[----:B------:R-:W-:Y:S04]  /*0540*/  STS [R16+0x4], R27 ;  /* 0x0000041b10007388 */ /* 0x000fe80000000800 */
[----:B-----5:R-:W-:Y:S04]  /*0550*/  STS [R17+0x4], R28 ;  /* 0x0000041c11007388 */ /* 0x020fe80000000800 */
[----:B------:R-:W-:Y:S04]  /*0560*/  STS [R16+0x8], R25 ;  /* 0x0000081910007388 */ /* 0x000fe80000000800 */
[----:B------:R-:W-:Y:S04]  /*0570*/  STS [R17+0x8], R20 ;  /* 0x0000081411007388 */ /* 0x000fe80000000800 */
[----:B------:R0:W-:Y:S04]  /*0580*/  STS [R16+0xc], R24 ;  /* 0x00000c1810007388 */ /* 0x0001e80000000800 */
[----:B------:R1:W-:Y:S01]  /*0590*/  STS [R17+0xc], R21 ;  /* 0x00000c1511007388 */ /* 0x0003e20000000800 */
[----:B0-----:R-:W-:-:S02]  /*05a0*/  IADD3 R16, PT, PT, R16, 0x20, RZ ;  /* 0x0000002010107810 */ /* 0x001fc40007ffe0ff */
[----:B-1----:R-:W-:Y:S01]  /*05b0*/  IADD3 R17, PT, PT, R17, 0x20, RZ ;  /* 0x0000002011117810 */ /* 0x002fe20007ffe0ff */
[----:B------:R-:W-:Y:S06]  /*05c0*/  BRA.U UP1, `(.L_x_2) ;  /* 0xfffffffd01587547 */ /* 0x000fec000b83ffff */
[----:B------:R-:W-:-:S07]  /*05d0*/  MOV R21, UR15 ;  /* 0x0000000f00157c02 */ /* 0x000fce0008000f00 */
.L_x_1:
[----:B------:R-:W-:-:S09]  /*05e0*/  UISETP.NE.AND UP1, UPT, UR13, URZ, UPT ;  /* 0x000000ff0d00728c */ /* 0x000fd2000bf25270 */
[----:B------:R-:W-:Y:S05]  /*05f0*/  BRA.U !UP1, `(.L_x_0) ;  /* 0x0000000109f87547 */ /* 0x000fea000b800000 */
[----:B------:R-:W-:Y:S02]  /*0600*/  UIADD3 UR5, UPT, UPT, UR13, -0x1, URZ ;  /* 0xffffffff0d057890 */ /* 0x000fe4000fffe0ff */
[----:B------:R-:W-:Y:S02]  /*0610*/  UISETP.NE.AND UP2, UPT, UR14, URZ, UPT ;  /* 0x000000ff0e00728c */ /* 0x000fe4000bf45270 */
[----:B------:R-:W-:-:S09]  /*0620*/  UISETP.GE.U32.AND UP1, UPT, UR5, 0x3, UPT ;  /* 0x000000030500788c */ /* 0x000fd2000bf26070 */
[----:B------:R-:W-:Y:S05]  /*0630*/  BRA.U !UP1, `(.L_x_3) ;  /* 0x0000000109647547 */ /* 0x000fea000b800000 */
[----:B------:R-:W0:Y:S01]  /*0640*/  LDC.64 R12, c[0x0][0x388] ;  /* 0x0000e200ff0c7b82 */ /* 0x000e220000000a00 */
[----:B------:R-:W-:-:S07]  /*0650*/  IADD3 R17, PT, PT, R22, R21, RZ ;  /* 0x0000001516117210 */ /* 0x000fce0007ffe0ff */
        /* <DEDUP_REMOVED lines=10> */
[----:B------:R-:W5:Y:S01]  /*0700*/  LDG.E R27, desc[UR10][R14.64+0xc] ;  /* 0x00000c0a0e1b7981 */ /* 0x000f62000c1e1900 */
[----:B------:R-:W-:-:S05]  /*0710*/  IMAD R18, R0, UR6, R21 ;  /* 0x0000000600127c24 */ /* 0x000fca000f8e0215 */
[C---:B------:R-:W-:Y:S02]  /*0720*/  LEA R17, R18.reuse, R5, 0x2 ;  /* 0x0000000512117211 */ /* 0x040fe400078e10ff */
[----:B------:R-:W-:Y:S02]  /*0730*/  LEA R18, R18, R7, 0x2 ;  /* 0x0000000712127211 */ /* 0x000fe400078e10ff */
[----:B------:R-:W-:Y:S01]  /*0740*/  IADD3 R21, PT, PT, R21, 0x4, RZ ;  /* 0x0000000415157810 */ /* 0x000fe20007ffe0ff */
[----:B--2---:R0:W-:Y:S04]  /*0750*/  STS [R17], R16 ;  /* 0x0000001011007388 */ /* 0x0041e80000000800 */
[----:B----4-:R0:W-:Y:S04]  /*0760*/  STS [R18], R19 ;  /* 0x0000001312007388 */ /* 0x0101e80000000800 */
[----:B---3--:R0:W-:Y:S04]  /*0770*/  STS [R17+0x4], R20 ;  /* 0x0000041411007388 */ /* 0x0081e80000000800 */
[----:B-----5:R0:W-:Y:S04]  /*0780*/  STS [R18+0x4], R23 ;  /* 0x0000041712007388 */ /* 0x0201e80000000800 */
[----:B------:R0:W-:Y:S04]  /*0790*/  STS [R17+0x8], R24 ;  /* 0x0000081811007388 */ /* 0x0001e80000000800 */
[----:B------:R0:W-:Y:S04]  /*07a0*/  STS [R18+0x8], R25 ;  /* 0x0000081912007388 */ /* 0x0001e80000000800 */
[----:B------:R0:W-:Y:S04]  /*07b0*/  STS [R17+0xc], R26 ;  /* 0x00000c1a11007388 */ /* 0x0001e80000000800 */
[----:B------:R0:W-:Y:S02]  /*07c0*/  STS [R18+0xc], R27 ;  /* 0x00000c1b12007388 */ /* 0x0001e40000000800 */
.L_x_3:
[----:B------:R-:W-:Y:S05]  /*07d0*/  BRA.U !UP2, `(.L_x_0) ;  /* 0x000000010a807547 */ /* 0x000fea000b800000 */
[----:B------:R-:W-:Y:S01]  /*07e0*/  UIADD3 UR5, UPT, UPT, UR14, -0x1, URZ ;  /* 0xffffffff0e057890 */ /* 0x000fe2000fffe0ff */
[----:B------:R-:W-:-:S05]  /*07f0*/  ISETP.NE.AND P1, PT, RZ, UR16, PT ;  /* 0x00000010ff007c0c */ /* 0x000fca000bf25270 */
[----:B------:R-:W-:-:S08]  /*0800*/  ISETP.NE.AND P0, PT, RZ, UR5, PT ;  /* 0x00000005ff007c0c */ /* 0x000fd0000bf05270 */
[----:B------:R-:W1:Y:S05]  /*0810*/  @P1 LDC.64 R14, c[0x0][0x388] ;  /* 0x0000e200ff0e1b82 */ /* 0x000e6a0000000a00 */
[----:B0-----:R-:W-:Y:S01]  /*0820*/  @P0 IADD3 R25, PT, PT, R22, R21, RZ ;  /* 0x0000001516190210 */ /* 0x001fe20007ffe0ff */
[----:B------:R-:W-:Y:S01]  /*0830*/  @P0 IMAD R20, R0, UR6, R21 ;  /* 0x0000000600140c24 */ /* 0x000fe2000f8e0215 */
[----:B------:R-:W-:Y:S01]  /*0840*/  @P0 IADD3 R21, PT, PT, R21, 0x2, RZ ;  /* 0x0000000215150810 */ /* 0x000fe20007ffe0ff */
[----:B------:R-:W0:Y:S03]  /*0850*/  @P0 LDC.64 R18, c[0x0][0x388] ;  /* 0x0000e200ff120b82 */ /* 0x000e260000000a00 */
[----:B------:R-:W-:-:S05]  /*0860*/  @P1 IADD3 R23, PT, PT, R22, R21, RZ ;  /* 0x0000001516171210 */ /* 0x000fca0007ffe0ff */
[----:B------:R-:W2:Y:S08]  /*0870*/  @P0 LDC.64 R16, c[0x0][0x390] ;  /* 0x0000e400ff100b82 */ /* 0x000eb00000000a00 */
[----:B------:R-:W3:Y:S01]  /*0880*/  @P1 LDC.64 R12, c[0x0][0x390] ;  /* 0x0000e400ff0c1b82 */ /* 0x000ee20000000a00 */
[----:B-1----:R-:W-:-:S06]  /*0890*/  @P1 IMAD.WIDE R14, R23, 0x4, R14 ;  /* 0x00000004170e1825 */ /* 0x002fcc00078e020e */
[----:B------:R-:W4:Y:S01]  /*08a0*/  @P1 LDG.E R14, desc[UR10][R14.64] ;  /* 0x0000000a0e0e1981 */ /* 0x000f22000c1e1900 */
[----:B0-----:R-:W-:-:S05]  /*08b0*/  @P0 IMAD.WIDE R18, R25, 0x4, R18 ;  /* 0x0000000419120825 */ /* 0x001fca00078e0212 */
[----:B------:R-:W5:Y:S01]  /*08c0*/  @P0 LDG.E R22, desc[UR10][R18.64] ;  /* 0x0000000a12160981 */ /* 0x000f62000c1e1900 */
[----:B--2---:R-:W-:-:S03]  /*08d0*/  @P0 IMAD.WIDE R16, R25, 0x4, R16 ;  /* 0x0000000419100825 */ /* 0x004fc600078e0210 */
[----:B------:R-:W2:Y:S04]  /*08e0*/  @P0 LDG.E R24, desc[UR10][R18.64+0x4] ;  /* 0x0000040a12180981 */ /* 0x000ea8000c1e1900 */
[----:B------:R-:W4:Y:S01]  /*08f0*/  @P0 LDG.E R29, desc[UR10][R16.64+0x4] ;  /* 0x0000040a101d0981 */ /* 0x000f22000c1e1900 */
[----:B---3--:R-:W-:-:S03]  /*0900*/  @P1 IMAD.WIDE R12, R23, 0x4, R12 ;  /* 0x00000004170c1825 */ /* 0x008fc600078e020c */
[----:B------:R-:W3:Y:S04]  /*0910*/  @P0 LDG.E R23, desc[UR10][R16.64] ;  /* 0x0000000a10170981 */ /* 0x000ee8000c1e1900 */
[----:B------:R-:W4:Y:S01]  /*0920*/  @P1 LDG.E R12, desc[UR10][R12.64] ;  /* 0x0000000a0c0c1981 */ /* 0x000f22000c1e1900 */
[----:B------:R-:W-:Y:S01]  /*0930*/  @P1 IMAD R26, R0, UR6, R21 ;  /* 0x00000006001a1c24 */ /* 0x000fe2000f8e0215 */
[C---:B------:R-:W-:Y:S02]  /*0940*/  @P0 LEA R27, R20.reuse, R5, 0x2 ;  /* 0x00000005141b0211 */ /* 0x040fe400078e10ff */
[----:B------:R-:W-:Y:S02]  /*0950*/  @P0 LEA R20, R20, R7, 0x2 ;  /* 0x0000000714140211 */ /* 0x000fe400078e10ff */
[----:B------:R-:W-:-:S02]  /*0960*/  @P1 LEA R21, R26, R5, 0x2 ;  /* 0x000000051a151211 */ /* 0x000fc400078e10ff */
[----:B------:R-:W-:Y:S01]  /*0970*/  @P1 LEA R25, R26, R7, 0x2 ;  /* 0x000000071a191211 */ /* 0x000fe200078e10ff */
[----:B-----5:R1:W-:Y:S04]  /*0980*/  @P0 STS [R27], R22 ;  /* 0x000000161b000388 */ /* 0x0203e80000000800 */
[----:B---3--:R1:W-:Y:S04]  /*0990*/  @P0 STS [R20], R23 ;  /* 0x0000001714000388 */ /* 0x0083e80000000800 */
[----:B--2---:R1:W-:Y:S04]  /*09a0*/  @P0 STS [R27+0x4], R24 ;  /* 0x000004181b000388 */ /* 0x0043e80000000800 */
[----:B----4-:R1:W-:Y:S04]  /*09b0*/  @P0 STS [R20+0x4], R29 ;  /* 0x0000041d14000388 */ /* 0x0103e80000000800 */
[----:B------:R1:W-:Y:S04]  /*09c0*/  @P1 STS [R21], R14 ;  /* 0x0000000e15001388 */ /* 0x0003e80000000800 */
[----:B------:R1:W-:Y:S02]  /*09d0*/  @P1 STS [R25], R12 ;  /* 0x0000000c19001388 */ /* 0x0003e40000000800 */
.L_x_0:
[----:B------:R-:W-:Y:S06]  /*09e0*/  BAR.SYNC.DEFER_BLOCKING 0x0 ;  /* 0x0000000000007b1d */ /* 0x000fec0000010000 */
[----:B------:R-:W-:-:S05]  /*09f0*/  UMOV UR5, URZ ;  /* 0x000000ff00057c82 */ /* 0x000fca0008000000 */
.L_x_40:
[----:B-1234-:R-:W-:Y:S05]  /*0a00*/  BRA.U !UP0, `(.L_x_4) ;  /* 0x0000000908007547 */ /* 0x01efea000b800000 */
[----:B------:R-:W1:Y:S01]  /*0a10*/  LDC R15, c[0x0][0x3a4] ;  /* 0x0000e900ff0f7b82 */ /* 0x000e620000000800 */
[----:B------:R-:W-:Y:S01]  /*0a20*/  UISETP.GE.U32.AND UP1, UPT, UR12, 0xf, UPT ;  /* 0x0000000f0c00788c */ /* 0x000fe2000bf26070 */
[----:B------:R-:W-:Y:S02]  /*0a30*/  HFMA2 R13, -RZ, RZ, 0, 0 ;  /* 0x00000000ff0d7431 */ /* 0x000fe400000001ff */
[----:B-1----:R-:W-:-:S06]  /*0a40*/  IMAD R12, R15, UR5, R0 ;  /* 0x000000050f0c7c24 */ /* 0x002fcc000f8e0200 */
[----:B------:R-:W-:Y:S05]  /*0a50*/  BRA.U !UP1, `(.L_x_5) ;  /* 0x0000000109b87547 */ /* 0x000fea000b800000 */
[----:B------:R-:W1:Y:S01]  /*0a60*/  S2UR UR8, SR_CgaCtaId ;  /* 0x00000000000879c3 */ /* 0x000e620000008800 */
[----:B------:R-:W-:Y:S02]  /*0a70*/  UMOV UR6, 0x400 ;  /* 0x0000040000067882 */ /* 0x000fe40000000000 */
[----:B-1----:R-:W-:-:S03]  /*0a80*/  ULEA UR8, UR8, UR6, 0x18 ;  /* 0x0000000608087291 */ /* 0x002fc6000f8ec0ff */
[----:B------:R-:W-:-:S09]  /*0a90*/  UMOV UR6, URZ ;  /* 0x000000ff00067c82 */ /* 0x000fd20008000000 */
.L_x_6:
[----:B01----:R-:W0:Y:S08]  /*0aa0*/  LDC R17, c[0x0][0x39c] ;  /* 0x0000e700ff117b82 */ /* 0x003e300000000800 */
[----:B------:R-:W1:Y:S01]  /*0ab0*/  LDC.64 R14, c[0x0][0x380] ;  /* 0x0000e000ff0e7b82 */ /* 0x000e620000000a00 */
[----:B0-----:R-:W-:-:S04]  /*0ac0*/  IMAD R13, R12, R17, UR6 ;  /* 0x000000060c0d7e24 */ /* 0x001fc8000f8e0211 */
[----:B-1----:R-:W-:-:S05]  /*0ad0*/  IMAD.WIDE R14, R13, 0x4, R14 ;  /* 0x000000040d0e7825 */ /* 0x002fca00078e020e */
[----:B------:R-:W2:Y:S04]  /*0ae0*/  LDG.E R16, desc[UR10][R14.64] ;  /* 0x0000000a0e107981 */ /* 0x000ea8000c1e1900 */
[----:B------:R-:W3:Y:S04]  /*0af0*/  LDG.E R18, desc[UR10][R14.64+0x4] ;  /* 0x0000040a0e127981 */ /* 0x000ee8000c1e1900 */
[----:B------:R-:W4:Y:S04]  /*0b00*/  LDG.E R20, desc[UR10][R14.64+0x8] ;  /* 0x0000080a0e147981 */ /* 0x000f28000c1e1900 */
[----:B------:R-:W5:Y:S01]  /*0b10*/  LDG.E R22, desc[UR10][R14.64+0xc] ;  /* 0x00000c0a0e167981 */ /* 0x000f62000c1e1900 */
[----:B------:R-:W-:-:S03]  /*0b20*/  IMAD R13, R0, R17, UR6 ;  /* 0x00000006000d7e24 */ /* 0x000fc6000f8e0211 */
[----:B------:R-:W5:Y:S02]  /*0b30*/  LDG.E R24, desc[UR10][R14.64+0x10] ;  /* 0x0000100a0e187981 */ /* 0x000f64000c1e1900 */
[----:B------:R-:W-:Y:S02]  /*0b40*/  LEA R13, R13, UR8, 0x2 ;  /* 0x000000080d0d7c11 */ /* 0x000fe4000f8e10ff */
[----:B------:R-:W5:Y:S04]  /*0b50*/  LDG.E R26, desc[UR10][R14.64+0x14] ;  /* 0x0000140a0e1a7981 */ /* 0x000f68000c1e1900 */
[----:B------:R-:W5:Y:S04]  /*0b60*/  LDG.E R28, desc[UR10][R14.64+0x18] ;  /* 0x0000180a0e1c7981 */ /* 0x000f68000c1e1900 */
[----:B------:R-:W5:Y:S04]  /*0b70*/  LDG.E R17, desc[UR10][R14.64+0x1c] ;  /* 0x00001c0a0e117981 */ /* 0x000f68000c1e1900 */
[----:B------:R-:W5:Y:S04]  /*0b80*/  LDG.E R19, desc[UR10][R14.64+0x20] ;  /* 0x0000200a0e137981 */ /* 0x000f68000c1e1900 */
[----:B------:R-:W5:Y:S04]  /*0b90*/  LDG.E R21, desc[UR10][R14.64+0x24] ;  /* 0x0000240a0e157981 */ /* 0x000f68000c1e1900 */
[----:B------:R-:W5:Y:S04]  /*0ba0*/  LDG.E R23, desc[UR10][R14.64+0x28] ;  /* 0x0000280a0e177981 */ /* 0x000f68000c1e1900 */
[----:B------:R-:W5:Y:S04]  /*0bb0*/  LDG.E R25, desc[UR10][R14.64+0x3c] ;  /* 0x00003c0a0e197981 */ /* 0x000f68000c1e1900 */
[----:B--2---:R0:W-:Y:S04]  /*0bc0*/  STS [R13], R16 ;  /* 0x000000100d007388 */ /* 0x0041e80000000800 */
[----:B---3--:R1:W-:Y:S04]  /*0bd0*/  STS [R13+0x4], R18 ;  /* 0x000004120d007388 */ /* 0x0083e80000000800 */
[----:B----4-:R2:W-:Y:S04]  /*0be0*/  STS [R13+0x8], R20 ;  /* 0x000008140d007388 */ /* 0x0105e80000000800 */
[----:B-----5:R3:W-:Y:S04]  /*0bf0*/  STS [R13+0xc], R22 ;  /* 0x00000c160d007388 */ /* 0x0207e80000000800 */
[----:B0-----:R-:W4:Y:S04]  /*0c00*/  LDG.E R16, desc[UR10][R14.64+0x2c] ;  /* 0x00002c0a0e107981 */ /* 0x001f28000c1e1900 */
[----:B-1----:R-:W5:Y:S04]  /*0c10*/  LDG.E R18, desc[UR10][R14.64+0x30] ;  /* 0x0000300a0e127981 */ /* 0x002f68000c1e1900 */
[----:B--2---:R-:W2:Y:S04]  /*0c20*/  LDG.E R20, desc[UR10][R14.64+0x34] ;  /* 0x0000340a0e147981 */ /* 0x004ea8000c1e1900 */
[----:B---3--:R-:W3:Y:S04]  /*0c30*/  LDG.E R22, desc[UR10][R14.64+0x38] ;  /* 0x0000380a0e167981 */ /* 0x008ee8000c1e1900 */
[----:B------:R1:W-:Y:S04]  /*0c40*/  STS [R13+0x10], R24 ;  /* 0x000010180d007388 */ /* 0x0003e80000000800 */
[----:B------:R1:W-:Y:S04]  /*0c50*/  STS [R13+0x14], R26 ;  /* 0x0000141a0d007388 */ /* 0x0003e80000000800 */
[----:B------:R1:W-:Y:S04]  /*0c60*/  STS [R13+0x18], R28 ;  /* 0x0000181c0d007388 */ /* 0x0003e80000000800 */
[----:B------:R1:W-:Y:S04]  /*0c70*/  STS [R13+0x1c], R17 ;  /* 0x00001c110d007388 */ /* 0x0003e80000000800 */
[----:B------:R1:W-:Y:S04]  /*0c80*/  STS [R13+0x20], R19 ;  /* 0x000020130d007388 */ /* 0x0003e80000000800 */
[----:B------:R1:W-:Y:S04]  /*0c90*/  STS [R13+0x24], R21 ;  /* 0x000024150d007388 */ /* 0x0003e80000000800 */
[----:B------:R1:W-:Y:S04]  /*0ca0*/  STS [R13+0x28], R23 ;  /* 0x000028170d007388 */ /* 0x0003e80000000800 */
[----:B------:R1:W-:Y:S01]  /*0cb0*/  STS [R13+0x3c], R25 ;  /* 0x00003c190d007388 */ /* 0x0003e20000000800 */
[----:B------:R-:W-:-:S04]  /*0cc0*/  UIADD3 UR6, UPT, UPT, UR6, 0x10, URZ ;  /* 0x0000001006067890 */ /* 0x000fc8000fffe0ff */
[----:B------:R-:W-:Y:S01]  /*0cd0*/  UISETP.NE.AND UP1, UPT, UR6, UR7, UPT ;  /* 0x000000070600728c */ /* 0x000fe2000bf25270 */
[----:B----4-:R1:W-:Y:S04]  /*0ce0*/  STS [R13+0x2c], R16 ;  /* 0x00002c100d007388 */ /* 0x0103e80000000800 */
[----:B-----5:R1:W-:Y:S04]  /*0cf0*/  STS [R13+0x30], R18 ;  /* 0x000030120d007388 */ /* 0x0203e80000000800 */
[----:B--2---:R1:W-:Y:S04]  /*0d00*/  STS [R13+0x34], R20 ;  /* 0x000034140d007388 */ /* 0x0043e80000000800 */
[----:B---3--:R1:W-:Y:S01]  /*0d10*/  STS [R13+0x38], R22 ;  /* 0x000038160d007388 */ /* 0x0083e20000000800 */
[----:B------:R-:W-:Y:S05]  /*0d20*/  BRA.U UP1, `(.L_x_6) ;  /* 0xfffffffd015c7547 */ /* 0x000fea000b83ffff */
[----:B-1----:R-:W-:-:S07]  /*0d30*/  MOV R13, UR7 ;  /* 0x00000007000d7c02 */ /* 0x002fce0008000f00 */
.L_x_5:
[----:B------:R-:W1:Y:S02]  /*0d40*/  LDCU UR6, c[0x0][0x39c] ;  /* 0x00007380ff0677ac */ /* 0x000e640008000800 */
[----:B-1----:R-:W-:-:S04]  /*0d50*/  ULOP3.LUT UR6, UR6, 0xf, URZ, 0xc0, !UPT ;  /* 0x0000000f06067892 */ /* 0x002fc8000f8ec0ff */
[----:B------:R-:W-:-:S09]  /*0d60*/  UISETP.NE.AND UP1, UPT, UR6, URZ, UPT ;  /* 0x000000ff0600728c */ /* 0x000fd2000bf25270 */
[----:B------:R-:W-:Y:S05]  /*0d70*/  BRA.U !UP1, `(.L_x_4) ;  /* 0x0000000509247547 */ /* 0x000fea000b800000 */
[----:B------:R-:W-:Y:S02]  /*0d80*/  UIADD3 UR6, UPT, UPT, UR6, -0x1, URZ ;  /* 0xffffffff06067890 */ /* 0x000fe4000fffe0ff */
[----:B------:R-:W-:Y:S02]  /*0d90*/  UISETP.NE.AND UP2, UPT, UR13, URZ, UPT ;  /* 0x000000ff0d00728c */ /* 0x000fe4000bf45270 */
[----:B------:R-:W-:-:S09]  /*0da0*/  UISETP.GE.U32.AND UP1, UPT, UR6, 0x7, UPT ;  /* 0x000000070600788c */ /* 0x000fd2000bf26070 */
[----:B------:R-:W-:Y:S05]  /*0db0*/  BRA.U !UP1, `(.L_x_7) ;  /* 0x0000000109687547 */ /* 0x000fea000b800000 */
[----:B------:R-:W1:Y:S01]  /*0dc0*/  LDC.64 R14, c[0x0][0x380] ;  /* 0x0000e000ff0e7b82 */ /* 0x000e620000000a00 */
[----:B------:R-:W0:Y:S02]  /*0dd0*/  LDCU UR9, c[0x0][0x39c] ;  /* 0x00007380ff0977ac */ /* 0x000e240008000800 */
[----:B0-----:R-:W-:-:S04]  /*0de0*/  IMAD R17, R12, UR9, R13 ;  /* 0x000000090c117c24 */ /* 0x001fc8000f8e020d */
[----:B-1----:R-:W-:-:S05]  /*0df0*/  IMAD.WIDE R14, R17, 0x4, R14 ;  /* 0x00000004110e7825 */ /* 0x002fca00078e020e */
[----:B------:R-:W2:Y:S04]  /*0e00*/  LDG.E R16, desc[UR10][R14.64] ;  /* 0x0000000a0e107981 */ /* 0x000ea8000c1e1900 */
[----:B------:R-:W3:Y:S04]  /*0e10*/  LDG.E R18, desc[UR10][R14.64+0x4] ;  /* 0x0000040a0e127981 */ /* 0x000ee8000c1e1900 */
[----:B------:R-:W4:Y:S04]  /*0e20*/  LDG.E R20, desc[UR10][R14.64+0x8] ;  /* 0x0000080a0e147981 */ /* 0x000f28000c1e1900 */
[----:B------:R-:W5:Y:S04]  /*0e30*/  LDG.E R22, desc[UR10][R14.64+0xc] ;  /* 0x00000c0a0e167981 */ /* 0x000f68000c1e1900 */
[----:B------:R-:W5:Y:S04]  /*0e40*/  LDG.E R24, desc[UR10][R14.64+0x10] ;  /* 0x0000100a0e187981 */ /* 0x000f68000c1e1900 */
[----:B------:R-:W5:Y:S04]  /*0e50*/  LDG.E R26, desc[UR10][R14.64+0x14] ;  /* 0x0000140a0e1a7981 */ /* 0x000f68000c1e1900 */
[----:B------:R-:W5:Y:S04]  /*0e60*/  LDG.E R28, desc[UR10][R14.64+0x18] ;  /* 0x0000180a0e1c7981 */ /* 0x000f68000c1e1900 */
[----:B------:R-:W5:Y:S01]  /*0e70*/  LDG.E R19, desc[UR10][R14.64+0x1c] ;  /* 0x00001c0a0e137981 */ /* 0x000f62000c1e1900 */
[----:B------:R-:W0:Y:S01]  /*0e80*/  S2UR UR8, SR_CgaCtaId ;  /* 0x00000000000879c3 */ /* 0x000e220000008800 */
[----:B------:R-:W-:Y:S01]  /*0e90*/  UMOV UR6, 0x400 ;  /* 0x0000040000067882 */ /* 0x000fe20000000000 */
[----:B------:R-:W-:Y:S01]  /*0ea0*/  IMAD R17, R0, UR9, R13 ;  /* 0x0000000900117c24 */ /* 0x000fe2000f8e020d */
[----:B------:R-:W-:Y:S01]  /*0eb0*/  IADD3 R13, PT, PT, R13, 0x8, RZ ;  /* 0x000000080d0d7810 */ /* 0x000fe20007ffe0ff */
[----:B0-----:R-:W-:-:S06]  /*0ec0*/  ULEA UR6, UR8, UR6, 0x18 ;  /* 0x0000000608067291 */ /* 0x001fcc000f8ec0ff */
[----:B------:R-:W-:-:S05]  /*0ed0*/  LEA R17, R17, UR6, 0x2 ;  /* 0x0000000611117c11 */ /* 0x000fca000f8e10ff */
[----:B--2---:R1:W-:Y:S04]  /*0ee0*/  STS [R17], R16 ;  /* 0x0000001011007388 */ /* 0x0043e80000000800 */
[----:B---3--:R1:W-:Y:S04]  /*0ef0*/  STS [R17+0x4], R18 ;  /* 0x0000041211007388 */ /* 0x0083e80000000800 */
[----:B----4-:R1:W-:Y:S04]  /*0f00*/  STS [R17+0x8], R20 ;  /* 0x0000081411007388 */ /* 0x0103e80000000800 */
[----:B-----5:R1:W-:Y:S04]  /*0f10*/  STS [R17+0xc], R22 ;  /* 0x00000c1611007388 */ /* 0x0203e80000000800 */
[----:B------:R1:W-:Y:S04]  /*0f20*/  STS [R17+0x10], R24 ;  /* 0x0000101811007388 */ /* 0x0003e80000000800 */
[----:B------:R1:W-:Y:S04]  /*0f30*/  STS [R17+0x14], R26 ;  /* 0x0000141a11007388 */ /* 0x0003e80000000800 */
[----:B------:R1:W-:Y:S04]  /*0f40*/  STS [R17+0x18], R28 ;  /* 0x0000181c11007388 */ /* 0x0003e80000000800 */
[----:B------:R1:W-:Y:S02]  /*0f50*/  STS [R17+0x1c], R19 ;  /* 0x00001c1311007388 */ /* 0x0003e40000000800 */
.L_x_7:
[----:B------:R-:W-:Y:S05]  /*0f60*/  BRA.U !UP2, `(.L_x_4) ;  /* 0x000000010aa87547 */ /* 0x000fea000b800000 */
[----:B------:R-:W-:Y:S02]  /*0f70*/  UIADD3 UR6, UPT, UPT, UR13, -0x1, URZ ;  /* 0xffffffff0d067890 */ /* 0x000fe4000fffe0ff */
[----:B------:R-:W-:Y:S02]  /*0f80*/  UISETP.NE.AND UP2, UPT, UR14, URZ, UPT ;  /* 0x000000ff0e00728c */ /* 0x000fe4000bf45270 */
[----:B------:R-:W-:-:S09]  /*0f90*/  UISETP.GE.U32.AND UP1, UPT, UR6, 0x3, UPT ;  /* 0x000000030600788c */ /* 0x000fd2000bf26070 */
[----:B------:R-:W-:Y:S05]  /*0fa0*/  BRA.U !UP1, `(.L_x_8) ;  /* 0x0000000109487547 */ /* 0x000fea000b800000 */
[----:B------:R-:W2:Y:S01]  /*0fb0*/  LDC.64 R14, c[0x0][0x380] ;  /* 0x0000e000ff0e7b82 */ /* 0x000ea20000000a00 */
[----:B------:R-:W0:Y:S02]  /*0fc0*/  LDCU UR9, c[0x0][0x39c] ;  /* 0x00007380ff0977ac */ /* 0x000e240008000800 */
[----:B01----:R-:W-:-:S04]  /*0fd0*/  IMAD R17, R12, UR9, R13 ;  /* 0x000000090c117c24 */ /* 0x003fc8000f8e020d */
[----:B--2---:R-:W-:-:S05]  /*0fe0*/  IMAD.WIDE R14, R17, 0x4, R14 ;  /* 0x00000004110e7825 */ /* 0x004fca00078e020e */
[----:B------:R-:W2:Y:S04]  /*0ff0*/  LDG.E R16, desc[UR10][R14.64] ;  /* 0x0000000a0e107981 */ /* 0x000ea8000c1e1900 */
[----:B------:R-:W3:Y:S04]  /*1000*/  LDG.E R18, desc[UR10][R14.64+0x4] ;  /* 0x0000040a0e127981 */ /* 0x000ee8000c1e1900 */
[----:B------:R-:W4:Y:S04]  /*1010*/  LDG.E R20, desc[UR10][R14.64+0x8] ;  /* 0x0000080a0e147981 */ /* 0x000f28000c1e1900 */
        /* <DEDUP_REMOVED lines=10> */
[----:B-----5:R2:W-:Y:S02]  /*10c0*/  STS [R17+0xc], R22 ;  /* 0x00000c1611007388 */ /* 0x0205e40000000800 */
.L_x_8:
[----:B------:R-:W-:Y:S05]  /*10d0*/  BRA.U !UP2, `(.L_x_4) ;  /* 0x000000010a4c7547 */ /* 0x000fea000b800000 */
[----:B------:R-:W3:Y:S01]  /*10e0*/  LDC.64 R14, c[0x0][0x380] ;  /* 0x0000e000ff0e7b82 */ /* 0x000ee20000000a00 */
[----:B------:R-:W0:Y:S02]  /*10f0*/  LDCU UR9, c[0x0][0x39c] ;  /* 0x00007380ff0977ac */ /* 0x000e240008000800 */
[----:B012---:R-:W-:-:S04]  /*1100*/  IMAD R17, R12, UR9, R13 ;  /* 0x000000090c117c24 */ /* 0x007fc8000f8e020d */
[----:B---3--:R-:W-:-:S05]  /*1110*/  IMAD.WIDE R14, R17, 0x4, R14 ;  /* 0x00000004110e7825 */ /* 0x008fca00078e020e */
[----:B------:R-:W2:Y:S01]  /*1120*/  LDG.E R12, desc[UR10][R14.64] ;  /* 0x0000000a0e0c7981 */ /* 0x000ea2000c1e1900 */
[----:B------:R-:W0:Y:S01]  /*1130*/  S2UR UR8, SR_CgaCtaId ;  /* 0x00000000000879c3 */ /* 0x000e220000008800 */
[----:B------:R-:W-:Y:S01]  /*1140*/  UMOV UR6, 0x400 ;  /* 0x0000040000067882 */ /* 0x000fe20000000000 */
[----:B------:R-:W-:Y:S01]  /*1150*/  IMAD R13, R0, UR9, R13 ;  /* 0x00000009000d7c24 */ /* 0x000fe2000f8e020d */
[----:B------:R-:W-:Y:S02]  /*1160*/  UISETP.NE.AND UP1, UPT, UR14, 0x1, UPT ;  /* 0x000000010e00788c */ /* 0x000fe4000bf25270 */
[----:B0-----:R-:W-:-:S06]  /*1170*/  ULEA UR6, UR8, UR6, 0x18 ;  /* 0x0000000608067291 */ /* 0x001fcc000f8ec0ff */
[----:B------:R-:W-:-:S05]  /*1180*/  LEA R17, R13, UR6, 0x2 ;  /* 0x000000060d117c11 */ /* 0x000fca000f8e10ff */
[----:B--2---:R3:W-:Y:S01]  /*1190*/  STS [R17], R12 ;  /* 0x0000000c11007388 */ /* 0x0047e20000000800 */
[----:B------:R-:W-:Y:S05]  /*11a0*/  BRA.U !UP1, `(.L_x_4) ;  /* 0x0000000109187547 */ /* 0x000fea000b800000 */
[----:B------:R-:W-:Y:S01]  /*11b0*/  UISETP.NE.AND UP1, UPT, UR14, 0x2, UPT ;  /* 0x000000020e00788c */ /* 0x000fe2000bf25270 */
[----:B---3--:R-:W2:Y:S05]  /*11c0*/  LDG.E R12, desc[UR10][R14.64+0x4] ;  /* 0x0000040a0e0c7981 */ /* 0x008eaa000c1e1900 */
[----:B------:R-:W-:-:S13]  /*11d0*/  PLOP3.LUT P0, PT, PT, PT, UP1, 0x80, 0x8 ;  /* 0x000000000008781c */ /* 0x000fda0003f0f018 */
[----:B------:R-:W3:Y:S04]  /*11e0*/  @P0 LDG.E R13, desc[UR10][R14.64+0x8] ;  /* 0x0000080a0e0d0981 */ /* 0x000ee8000c1e1900 */
[----:B--2---:R4:W-:Y:S04]  /*11f0*/  STS [R17+0x4], R12 ;  /* 0x0000040c11007388 */ /* 0x0049e80000000800 */
[----:B---3--:R4:W-:Y:S02]  /*1200*/  @P0 STS [R17+0x8], R13 ;  /* 0x0000080d11000388 */ /* 0x0089e40000000800 */
.L_x_4:
[----:B------:R-:W0:Y:S01]  /*1210*/  LDCU UR6, c[0x0][0x3a4] ;  /* 0x00007480ff0677ac */ /* 0x000e220008000800 */
[----:B-1-34-:R-:W1:Y:S08]  /*1220*/  LDC.64 R12, c[0x0][0x3b0] ;  /* 0x0000ec00ff0c7b82 */ /* 0x01ae700000000a00 */
[----:B------:R-:W3:Y:S01]  /*1230*/  LDC.64 R14, c[0x0][0x3b8] ;  /* 0x0000ee00ff0e7b82 */ /* 0x000ee20000000a00 */
[----:B0-----:R-:W-:-:S05]  /*1240*/  MOV R19, UR6 ;  /* 0x0000000600137c02 */ /* 0x001fca0008000f00 */
[----:B--2---:R-:W-:-:S04]  /*1250*/  IMAD R17, R19, UR5, R0 ;  /* 0x0000000513117c24 */ /* 0x004fc8000f8e0200 */
[----:B-1----:R-:W-:-:S05]  /*1260*/  IMAD.WIDE R12, R17, 0x4, R12 ;  /* 0x00000004110c7825 */ /* 0x002fca00078e020c */
[----:B------:R0:W5:Y:S01]  /*1270*/  LDG.E R24, desc[UR10][R12.64] ;  /* 0x0000000a0c187981 */ /* 0x000162000c1e1900 */
[----:B---3--:R-:W-:-:S05]  /*1280*/  IMAD.WIDE R14, R17, 0x4, R14 ;  /* 0x00000004110e7825 */ /* 0x008fca00078e020e */
[----:B------:R0:W5:Y:S01]  /*1290*/  LDG.E R16, desc[UR10][R14.64] ;  /* 0x0000000a0e107981 */ /* 0x000162000c1e1900 */
[----:B------:R-:W-:Y:S02]  /*12a0*/  ISETP.GE.AND P3, PT, R19, 0x1, PT ;  /* 0x000000011300780c */ /* 0x000fe40003f66270 */
[----:B------:R-:W-:-:S11]  /*12b0*/  MOV R17, 0xff7fffff ;  /* 0xff7fffff00117802 */ /* 0x000fd60000000f00 */
[----:B0-----:R-:W-:Y:S05]  /*12c0*/  @!P3 BRA `(.L_x_9) ;  /* 0x0000000800a0b947 */ /* 0x001fea0003800000 */
[----:B------:R-:W-:Y:S05]  /*12d0*/  BRA.U !UP0, `(.L_x_10) ;  /* 0x0000000508c47547 */ /* 0x000fea000b800000 */
[----:B------:R-:W-:Y:S01]  /*12e0*/  MOV R17, 0xff7fffff ;  /* 0xff7fffff00117802 */ /* 0x000fe20000000f00 */
[----:B------:R-:W-:-:S06]  /*12f0*/  UMOV UR6, URZ ;  /* 0x000000ff00067c82 */ /* 0x000fcc0008000000 */
.L_x_16:
[----:B------:R-:W-:Y:S01]  /*1300*/  UISETP.GE.U32.AND UP1, UPT, UR12, 0x7, UPT ;  /* 0x000000070c00788c */ /* 0x000fe2000bf26070 */
[----:B------:R-:W-:-:S08]  /*1310*/  CS2R R18, SRZ ;  /* 0x0000000000127805 */ /* 0x000fd0000001ff00 */
[----:B------:R-:W-:Y:S05]  /*1320*/  BRA.U !UP1, `(.L_x_11) ;  /* 0x0000000109947547 */ /* 0x000fea000b800000 */
[----:B------:R-:W0:Y:S01]  /*1330*/  S2UR UR9, SR_CgaCtaId ;  /* 0x00000000000979c3 */ /* 0x000e220000008800 */
[----:B------:R-:W-:Y:S01]  /*1340*/  CS2R R18, SRZ ;  /* 0x0000000000127805 */ /* 0x000fe2000001ff00 */
[----:B------:R-:W-:Y:S02]  /*1350*/  UMOV UR8, 0x400 ;  /* 0x0000040000087882 */ /* 0x000fe40000000000 */
[----:B0-----:R-:W-:-:S12]  /*1360*/  ULEA UR8, UR9, UR8, 0x18 ;  /* 0x0000000809087291 */ /* 0x001fd8000f8ec0ff */
.L_x_12:
[----:B------:R-:W0:Y:S02]  /*1370*/  LDC R22, c[0x0][0x39c] ;  /* 0x0000e700ff167b82 */ /* 0x000e240000000800 */
[--C-:B0-----:R-:W-:Y:S02]  /*1380*/  IMAD R20, R0, R22, R19.reuse ;  /* 0x0000001600147224 */ /* 0x101fe400078e0213 */
[----:B------:R-:W-:Y:S01]  /*1390*/  IMAD R22, R22, UR6, R19 ;  /* 0x0000000616167c24 */ /* 0x000fe2000f8e0213 */
[----:B------:R-:W-:Y:S02]  /*13a0*/  IADD3 R19, PT, PT, R19, 0x8, RZ ;  /* 0x0000000813137810 */ /* 0x000fe40007ffe0ff */
[----:B------:R-:W-:Y:S02]  /*13b0*/  LEA R20, R20, UR8, 0x2 ;  /* 0x0000000814147c11 */ /* 0x000fe4000f8e10ff */
[----:B------:R-:W-:Y:S02]  /*13c0*/  LEA R21, R22, R5, 0x2 ;  /* 0x0000000516157211 */ /* 0x000fe400078e10ff */
[----:B------:R-:W-:Y:S01]  /*13d0*/  ISETP.NE.AND P0, PT, R19, UR15, PT ;  /* 0x0000000f13007c0c */ /* 0x000fe2000bf05270 */
[----:B------:R-:W-:Y:S04]  /*13e0*/  LDS R23, [R20] ;  /* 0x0000000014177984 */ /* 0x000fe80000000800 */
[----:B------:R-:W0:Y:S04]  /*13f0*/  LDS R22, [R21] ;  /* 0x0000000015167984 */ /* 0x000e280000000800 */
[----:B------:R-:W-:Y:S04]  /*1400*/  LDS R25, [R20+0x4] ;  /* 0x0000040014197984 */ /* 0x000fe80000000800 */
[----:B------:R-:W1:Y:S04]  /*1410*/  LDS R26, [R21+0x4] ;  /* 0x00000400151a7984 */ /* 0x000e680000000800 */
[----:B------:R-:W-:Y:S04]  /*1420*/  LDS R27, [R21+0x10] ;  /* 0x00001000151b7984 */ /* 0x000fe80000000800 */
[----:B------:R-:W-:Y:S01]  /*1430*/  LDS R29, [R20+0x1c] ;  /* 0x00001c00141d7984 */ /* 0x000fe20000000800 */
[----:B0-----:R-:W-:-:S03]  /*1440*/  FFMA R22, R23, R22, R18 ;  /* 0x0000001617167223 */ /* 0x001fc60000000012 */
[----:B------:R-:W-:Y:S04]  /*1450*/  LDS R23, [R20+0x8] ;  /* 0x0000080014177984 */ /* 0x000fe80000000800 */
[----:B------:R-:W0:Y:S01]  /*1460*/  LDS R18, [R21+0x8] ;  /* 0x0000080015127984 */ /* 0x000e220000000800 */
[----:B-1----:R-:W-:-:S03]  /*1470*/  FFMA R22, R25, R26, R22 ;  /* 0x0000001a19167223 */ /* 0x002fc60000000016 */
[----:B------:R-:W-:Y:S04]  /*1480*/  LDS R25, [R20+0xc] ;  /* 0x00000c0014197984 */ /* 0x000fe80000000800 */
[----:B------:R-:W1:Y:S01]  /*1490*/  LDS R26, [R21+0xc] ;  /* 0x00000c00151a7984 */ /* 0x000e620000000800 */
[----:B0-----:R-:W-:-:S03]  /*14a0*/  FFMA R18, R23, R18, R22 ;  /* 0x0000001217127223 */ /* 0x001fc60000000016 */
[----:B------:R-:W0:Y:S04]  /*14b0*/  LDS R22, [R20+0x10] ;  /* 0x0000100014167984 */ /* 0x000e280000000800 */
[----:B------:R-:W-:Y:S01]  /*14c0*/  LDS R23, [R21+0x14] ;  /* 0x0000140015177984 */ /* 0x000fe20000000800 */
[----:B-1----:R-:W-:-:S03]  /*14d0*/  FFMA R25, R25, R26, R18 ;  /* 0x0000001a19197223 */ /* 0x002fc60000000012 */
[----:B------:R-:W1:Y:S04]  /*14e0*/  LDS R18, [R20+0x14] ;  /* 0x0000140014127984 */ /* 0x000e680000000800 */
[----:B------:R-:W-:Y:S01]  /*14f0*/  LDS R26, [R21+0x1c] ;  /* 0x00001c00151a7984 */ /* 0x000fe20000000800 */
[----:B0-----:R-:W-:-:S03]  /*1500*/  FFMA R25, R22, R27, R25 ;  /* 0x0000001b16197223 */ /* 0x001fc60000000019 */
[----:B------:R-:W-:Y:S04]  /*1510*/  LDS R27, [R20+0x18] ;  /* 0x00001800141b7984 */ /* 0x000fe80000000800 */
[----:B------:R-:W0:Y:S01]  /*1520*/  LDS R22, [R21+0x18] ;  /* 0x0000180015167984 */ /* 0x000e220000000800 */
[----:B-1----:R-:W-:-:S04]  /*1530*/  FFMA R18, R18, R23, R25 ;  /* 0x0000001712127223 */ /* 0x002fc80000000019 */
[----:B0-----:R-:W-:-:S04]  /*1540*/  FFMA R18, R27, R22, R18 ;  /* 0x000000161b127223 */ /* 0x001fc80000000012 */
[----:B------:R-:W-:Y:S01]  /*1550*/  FFMA R18, R29, R26, R18 ;  /* 0x0000001a1d127223 */ /* 0x000fe20000000012 */
[----:B------:R-:W-:Y:S06]  /*1560*/  @P0 BRA `(.L_x_12) ;  /* 0xfffffffc00800947 */ /* 0x000fec000383ffff */
[----:B------:R-:W-:-:S07]  /*1570*/  MOV R19, UR15 ;  /* 0x0000000f00137c02 */ /* 0x000fce0008000f00 */
.L_x_11:
[----:B------:R-:W-:-:S09]  /*1580*/  UISETP.NE.AND UP1, UPT, UR13, URZ, UPT ;  /* 0x000000ff0d00728c */ /* 0x000fd2000bf25270 */
[----:B------:R-:W-:Y:S05]  /*1590*/  BRA.U !UP1, `(.L_x_13) ;  /* 0x0000000109e47547 */ /* 0x000fea000b800000 */
[----:B------:R-:W-:Y:S02]  /*15a0*/  UIADD3 UR8, UPT, UPT, UR13, -0x1, URZ ;  /* 0xffffffff0d087890 */ /* 0x000fe4000fffe0ff */
[----:B------:R-:W-:Y:S02]  /*15b0*/  UISETP.NE.AND UP2, UPT, UR14, URZ, UPT ;  /* 0x000000ff0e00728c */ /* 0x000fe4000bf45270 */
[----:B------:R-:W-:-:S09]  /*15c0*/  UISETP.GE.U32.AND UP1, UPT, UR8, 0x3, UPT ;  /* 0x000000030800788c */ /* 0x000fd2000bf26070 */
[----:B------:R-:W-:Y:S05]  /*15d0*/  BRA.U !UP1, `(.L_x_14) ;  /* 0x0000000109547547 */ /* 0x000fea000b800000 */
[----:B------:R-:W0:Y:S01]  /*15e0*/  S2UR UR9, SR_CgaCtaId ;  /* 0x00000000000979c3 */ /* 0x000e220000008800 */
[----:B------:R-:W-:-:S07]  /*15f0*/  UMOV UR8, 0x400 ;  /* 0x0000040000087882 */ /* 0x000fce0000000000 */
[----:B------:R-:W1:Y:S01]  /*1600*/  LDC R22, c[0x0][0x39c] ;  /* 0x0000e700ff167b82 */ /* 0x000e620000000800 */
[----:B0-----:R-:W-:Y:S01]  /*1610*/  ULEA UR8, UR9, UR8, 0x18 ;  /* 0x0000000809087291 */ /* 0x001fe2000f8ec0ff */
[--C-:B-1----:R-:W-:Y:S02]  /*1620*/  IMAD R20, R0, R22, R19.reuse ;  /* 0x0000001600147224 */ /* 0x102fe400078e0213 */
[----:B------:R-:W-:Y:S01]  /*1630*/  IMAD R22, R22, UR6, R19 ;  /* 0x0000000616167c24 */ /* 0x000fe2000f8e0213 */
[----:B------:R-:W-:Y:S02]  /*1640*/  IADD3 R19, PT, PT, R19, 0x4, RZ ;  /* 0x0000000413137810 */ /* 0x000fe40007ffe0ff */
[----:B------:R-:W-:Y:S02]  /*1650*/  LEA R20, R20, UR8, 0x2 ;  /* 0x0000000814147c11 */ /* 0x000fe4000f8e10ff */
[----:B------:R-:W-:-:S03]  /*1660*/  LEA R21, R22, R5, 0x2 ;  /* 0x0000000516157211 */ /* 0x000fc600078e10ff */
[----:B------:R-:W-:Y:S04]  /*1670*/  LDS R23, [R20] ;  /* 0x0000000014177984 */ /* 0x000fe80000000800 */
[----:B------:R-:W0:Y:S04]  /*1680*/  LDS R22, [R21] ;  /* 0x0000000015167984 */ /* 0x000e280000000800 */
[----:B------:R-:W-:Y:S04]  /*1690*/  LDS R25, [R20+0x8] ;  /* 0x0000080014197984 */ /* 0x000fe80000000800 */
[----:B------:R-:W-:Y:S04]  /*16a0*/  LDS R26, [R21+0x8] ;  /* 0x00000800151a7984 */ /* 0x000fe80000000800 */
[----:B------:R-:W-:Y:S04]  /*16b0*/  LDS R27, [R20+0xc] ;  /* 0x00000c00141b7984 */ /* 0x000fe80000000800 */
[----:B------:R-:W-:Y:S01]  /*16c0*/  LDS R28, [R21+0xc] ;  /* 0x00000c00151c7984 */ /* 0x000fe20000000800 */
[----:B0-----:R-:W-:-:S03]  /*16d0*/  FFMA R22, R23, R22, R18 ;  /* 0x0000001617167223 */ /* 0x001fc60000000012 */
[----:B------:R-:W-:Y:S04]  /*16e0*/  LDS R23, [R20+0x4] ;  /* 0x0000040014177984 */ /* 0x000fe80000000800 */
[----:B------:R-:W0:Y:S02]  /*16f0*/  LDS R18, [R21+0x4] ;  /* 0x0000040015127984 */ /* 0x000e240000000800 */
[----:B0-----:R-:W-:-:S04]  /*1700*/  FFMA R18, R23, R18, R22 ;  /* 0x0000001217127223 */ /* 0x001fc80000000016 */
[----:B------:R-:W-:-:S04]  /*1710*/  FFMA R18, R25, R26, R18 ;  /* 0x0000001a19127223 */ /* 0x000fc80000000012 */
[----:B------:R-:W-:-:S07]  /*1720*/  FFMA R18, R27, R28, R18 ;  /* 0x0000001c1b127223 */ /* 0x000fce0000000012 */
.L_x_14:
[----:B------:R-:W-:Y:S05]  /*1730*/  BRA.U !UP2, `(.L_x_13) ;  /* 0x000000010a7c7547 */ /* 0x000fea000b800000 */
[----:B------:R-:W-:Y:S02]  /*1740*/  UIADD3 UR8, UPT, UPT, UR14, -0x1, URZ ;  /* 0xffffffff0e087890 */ /* 0x000fe4000fffe0ff */
[----:B------:R-:W-:Y:S02]  /*1750*/  UISETP.NE.AND UP2, UPT, UR16, URZ, UPT ;  /* 0x000000ff1000728c */ /* 0x000fe4000bf45270 */
[----:B------:R-:W-:-:S09]  /*1760*/  UISETP.NE.AND UP1, UPT, UR8, URZ, UPT ;  /* 0x000000ff0800728c */ /* 0x000fd2000bf25270 */
        /* <DEDUP_REMOVED lines=13> */
[----:B------:R-:W1:Y:S01]  /*1840*/  LDS R26, [R20+0x4] ;  /* 0x00000400141a7984 */ /* 0x000e620000000800 */
[----:B0-----:R-:W-:-:S04]  /*1850*/  FFMA R18, R23, R22, R18 ;  /* 0x0000001617127223 */ /* 0x001fc80000000012 */
[----:B-1----:R-:W-:-:S07]  /*1860*/  FFMA R18, R25, R26, R18 ;  /* 0x0000001a19127223 */ /* 0x002fce0000000012 */
.L_x_15:
[----:B------:R-:W-:Y:S05]  /*1870*/  BRA.U !UP2, `(.L_x_13) ;  /* 0x000000010a2c7547 */ /* 0x000fea000b800000 */
[----:B------:R-:W0:Y:S01]  /*1880*/  LDC R22, c[0x0][0x39c] ;  /* 0x0000e700ff167b82 */ /* 0x000e220000000800 */
[----:B------:R-:W-:-:S07]  /*1890*/  UMOV UR8, 0x400 ;  /* 0x0000040000087882 */ /* 0x000fce0000000000 */
[----:B------:R-:W1:Y:S01]  /*18a0*/  S2UR UR9, SR_CgaCtaId ;  /* 0x00000000000979c3 */ /* 0x000e620000008800 */
[--C-:B0-----:R-:W-:Y:S02]  /*18b0*/  IMAD R20, R0, R22, R19.reuse ;  /* 0x0000001600147224 */ /* 0x101fe400078e0213 */
[----:B------:R-:W-:-:S05]  /*18c0*/  IMAD R22, R22, UR6, R19 ;  /* 0x0000000616167c24 */ /* 0x000fca000f8e0213 */
[----:B------:R-:W-:Y:S01]  /*18d0*/  LEA R22, R22, R5, 0x2 ;  /* 0x0000000516167211 */ /* 0x000fe200078e10ff */
[----:B-1----:R-:W-:-:S05]  /*18e0*/  ULEA UR8, UR9, UR8, 0x18 ;  /* 0x0000000809087291 */ /* 0x002fca000f8ec0ff */
[----:B------:R-:W-:Y:S01]  /*18f0*/  LDS R22, [R22] ;  /* 0x0000000016167984 */ /* 0x000fe20000000800 */
[----:B------:R-:W-:-:S05]  /*1900*/  LEA R20, R20, UR8, 0x2 ;  /* 0x0000000814147c11 */ /* 0x000fca000f8e10ff */
[----:B------:R-:W0:Y:S02]  /*1910*/  LDS R19, [R20] ;  /* 0x0000000014137984 */ /* 0x000e240000000800 */
[----:B0-----:R-:W-:-:S07]  /*1920*/  FFMA R18, R19, R22, R18 ;  /* 0x0000001613127223 */ /* 0x001fce0000000012 */
.L_x_13:
[----:B------:R-:W0:Y:S01]  /*1930*/  LDC R19, c[0x0][0x3a4] ;  /* 0x0000e900ff137b82 */ /* 0x000e220000000800 */
[----:B------:R-:W1:Y:S02]  /*1940*/  LDCU UR8, c[0x0][0x3a8] ;  /* 0x00007500ff0877ac */ /* 0x000e640008000800 */
[----:B-1----:R-:W-:Y:S01]  /*1950*/  FMUL R18, R18, UR8 ;  /* 0x0000000812127c20 */ /* 0x002fe20008400000 */
[----:B0-----:R-:W-:Y:S01]  /*1960*/  IMAD R20, R0, R19, UR6 ;  /* 0x0000000600147e24 */ /* 0x001fe2000f8e0213 */
[----:B------:R-:W-:-:S03]  /*1970*/  UIADD3 UR6, UPT, UPT, UR6, 0x1, URZ ;  /* 0x0000000106067890 */ /* 0x000fc6000fffe0ff */
[----:B------:R-:W-:Y:S02]  /*1980*/  FSETP.GT.AND P0, PT, R18, R17, PT ;  /* 0x000000111200720b */ /* 0x000fe40003f04000 */
[----:B------:R-:W-:Y:S02]  /*1990*/  LEA R21, R20, R11, 0x2 ;  /* 0x0000000b14157211 */ /* 0x000fe400078e10ff */
[----:B------:R-:W-:Y:S02]  /*19a0*/  ISETP.NE.AND P1, PT, R19, UR6, PT ;  /* 0x0000000613007c0c */ /* 0x000fe4000bf25270 */
[----:B------:R-:W-:Y:S01]  /*19b0*/  FSEL R17, R18, R17, P0 ;  /* 0x0000001112117208 */ /* 0x000fe20000000000 */
[----:B------:R3:W-:Y:S10]  /*19c0*/  STS [R21], R18 ;  /* 0x0000001215007388 */ /* 0x0007f40000000800 */
[----:B---3--:R-:W-:Y:S05]  /*19d0*/  @!P1 BRA `(.L_x_9) ;  /* 0x0000000000dc9947 */ /* 0x008fea0003800000 */
[----:B------:R-:W-:Y:S05]  /*19e0*/  BRA `(.L_x_16) ;  /* 0xfffffff800447947 */ /* 0x000fea000383ffff */
.L_x_10:
[----:B------:R-:W0:Y:S01]  /*19f0*/  LDCU UR6, c[0x0][0x3a8] ;  /* 0x00007500ff0677ac */ /* 0x000e220008000800 */
[----:B------:R-:W-:Y:S01]  /*1a00*/  ISETP.GE.U32.AND P0, PT, R19, 0x8, PT ;  /* 0x000000081300780c */ /* 0x000fe20003f06070 */
[----:B------:R-:W-:Y:S01]  /*1a10*/  HFMA2 R18, -RZ, RZ, 0, 0 ;  /* 0x00000000ff127431 */ /* 0x000fe200000001ff */
[----:B------:R-:W-:Y:S01]  /*1a20*/  MOV R17, 0xff7fffff ;  /* 0xff7fffff00117802 */ /* 0x000fe20000000f00 */
[----:B0-----:R-:W-:-:S10]  /*1a30*/  FMUL R21, RZ, UR6 ;  /* 0x00000006ff157c20 */ /* 0x001fd40008400000 */
[----:B------:R-:W-:Y:S05]  /*1a40*/  @!P0 BRA `(.L_x_17) ;  /* 0x0000000000488947 */ /* 0x000fea0003800000 */
[----:B------:R-:W-:Y:S01]  /*1a50*/  MOV R17, 0xff7fffff ;  /* 0xff7fffff00117802 */ /* 0x000fe20000000f00 */
[----:B------:R-:W-:-:S06]  /*1a60*/  UMOV UR6, URZ ;  /* 0x000000ff00067c82 */ /* 0x000fcc0008000000 */
.L_x_18:
[----:B0-----:R-:W-:Y:S01]  /*1a70*/  IMAD R18, R0, R19, UR6 ;  /* 0x0000000600127e24 */ /* 0x001fe2000f8e0213 */
[----:B------:R-:W-:Y:S01]  /*1a80*/  UIADD3 UR6, UPT, UPT, UR6, 0x8, URZ ;  /* 0x0000000806067890 */ /* 0x000fe2000fffe0ff */
[----:B------:R-:W-:-:S03]  /*1a90*/  FSETP.GT.AND P0, PT, R21, R17, PT ;  /* 0x000000111500720b */ /* 0x000fc60003f04000 */
[----:B------:R-:W-:Y:S02]  /*1aa0*/  LEA R18, R18, R11, 0x2 ;  /* 0x0000000b12127211 */ /* 0x000fe400078e10ff */
[----:B------:R-:W-:Y:S02]  /*1ab0*/  ISETP.NE.AND P1, PT, R4, UR6, PT ;  /* 0x0000000604007c0c */ /* 0x000fe4000bf25270 */
[----:B------:R-:W-:Y:S01]  /*1ac0*/  FSEL R17, R21, R17, P0 ;  /* 0x0000001115117208 */ /* 0x000fe20000000000 */
[----:B------:R0:W-:Y:S04]  /*1ad0*/  STS [R18], R21 ;  /* 0x0000001512007388 */ /* 0x0001e80000000800 */
[----:B------:R0:W-:Y:S04]  /*1ae0*/  STS [R18+0x4], R21 ;  /* 0x0000041512007388 */ /* 0x0001e80000000800 */
[----:B------:R0:W-:Y:S04]  /*1af0*/  STS [R18+0x8], R21 ;  /* 0x0000081512007388 */ /* 0x0001e80000000800 */
[----:B------:R0:W-:Y:S04]  /*1b00*/  STS [R18+0xc], R21 ;  /* 0x00000c1512007388 */ /* 0x0001e80000000800 */
[----:B------:R0:W-:Y:S04]  /*1b10*/  STS [R18+0x10], R21 ;  /* 0x0000101512007388 */ /* 0x0001e80000000800 */
[----:B------:R0:W-:Y:S04]  /*1b20*/  STS [R18+0x14], R21 ;  /* 0x0000141512007388 */ /* 0x0001e80000000800 */
[----:B------:R0:W-:Y:S04]  /*1b30*/  STS [R18+0x18], R21 ;  /* 0x0000181512007388 */ /* 0x0001e80000000800 */
[----:B------:R0:W-:Y:S01]  /*1b40*/  STS [R18+0x1c], R21 ;  /* 0x00001c1512007388 */ /* 0x0001e20000000800 */
[----:B------:R-:W-:Y:S05]  /*1b50*/  @P1 BRA `(.L_x_18) ;  /* 0xfffffffc00c41947 */ /* 0x000fea000383ffff */
[----:B0-----:R-:W-:-:S07]  /*1b60*/  MOV R18, R4 ;  /* 0x0000000400127202 */ /* 0x001fce0000000f00 */
.L_x_17:
[----:B------:R-:W-:-:S13]  /*1b70*/  ISETP.NE.AND P0, PT, R2, RZ, PT ;  /* 0x000000ff0200720c */ /* 0x000fda0003f05270 */
[----:B------:R-:W-:Y:S05]  /*1b80*/  @!P0 BRA `(.L_x_9) ;  /* 0x0000000000708947 */ /* 0x000fea0003800000 */
[----:B------:R-:W-:Y:S02]  /*1b90*/  ISETP.GE.U32.AND P0, PT, R9, 0x3, PT ;  /* 0x000000030900780c */ /* 0x000fe40003f06070 */
[----:B------:R-:W-:-:S11]  /*1ba0*/  ISETP.NE.AND P1, PT, R3, RZ, PT ;  /* 0x000000ff0300720c */ /* 0x000fd60003f25270 */
[----:B------:R-:W-:Y:S05]  /*1bb0*/  @!P0 BRA `(.L_x_19) ;  /* 0x0000000000248947 */ /* 0x000fea0003800000 */
[----:B------:R-:W-:Y:S01]  /*1bc0*/  IMAD R20, R0, R19, R18 ;  /* 0x0000001300147224 */ /* 0x000fe200078e0212 */
[C---:B------:R-:W-:Y:S02]  /*1bd0*/  FSETP.GT.AND P0, PT, R21.reuse, R17, PT ;  /* 0x000000111500720b */ /* 0x040fe40003f04000 */
[----:B------:R-:W-:Y:S02]  /*1be0*/  IADD3 R18, PT, PT, R18, 0x4, RZ ;  /* 0x0000000412127810 */ /* 0x000fe40007ffe0ff */
[----:B------:R-:W-:Y:S02]  /*1bf0*/  LEA R20, R20, R11, 0x2 ;  /* 0x0000000b14147211 */ /* 0x000fe400078e10ff */
[----:B------:R-:W-:-:S03]  /*1c00*/  FSEL R17, R21, R17, P0 ;  /* 0x0000001115117208 */ /* 0x000fc60000000000 */
[----:B------:R0:W-:Y:S04]  /*1c10*/  STS [R20], R21 ;  /* 0x0000001514007388 */ /* 0x0001e80000000800 */
[----:B------:R0:W-:Y:S04]  /*1c20*/  STS [R20+0x4], R21 ;  /* 0x0000041514007388 */ /* 0x0001e80000000800 */
[----:B------:R0:W-:Y:S04]  /*1c30*/  STS [R20+0x8], R21 ;  /* 0x0000081514007388 */ /* 0x0001e80000000800 */
[----:B------:R0:W-:Y:S02]  /*1c40*/  STS [R20+0xc], R21 ;  /* 0x00000c1514007388 */ /* 0x0001e40000000800 */
.L_x_19:
[----:B------:R-:W-:Y:S05]  /*1c50*/  @!P1 BRA `(.L_x_9) ;  /* 0x00000000003c9947 */ /* 0x000fea0003800000 */
[----:B------:R-:W-:Y:S02]  /*1c60*/  ISETP.NE.AND P1, PT, R10, RZ, PT ;  /* 0x000000ff0a00720c */ /* 0x000fe40003f25270 */
[----:B------:R-:W-:-:S11]  /*1c70*/  ISETP.NE.AND P0, PT, R6, RZ, PT ;  /* 0x000000ff0600720c */ /* 0x000fd60003f05270 */
[----:B------:R-:W-:Y:S05]  /*1c80*/  @!P1 BRA `(.L_x_20) ;  /* 0x00000000001c9947 */ /* 0x000fea0003800000 */
[----:B0-----:R-:W-:Y:S01]  /*1c90*/  IMAD R20, R0, R19, R18 ;  /* 0x0000001300147224 */ /* 0x001fe200078e0212 */
[C---:B------:R-:W-:Y:S02]  /*1ca0*/  FSETP.GT.AND P1, PT, R21.reuse, R17, PT ;  /* 0x000000111500720b */ /* 0x040fe40003f24000 */
[----:B------:R-:W-:Y:S02]  /*1cb0*/  IADD3 R18, PT, PT, R18, 0x2, RZ ;  /* 0x0000000212127810 */ /* 0x000fe40007ffe0ff */
[----:B------:R-:W-:Y:S02]  /*1cc0*/  LEA R20, R20, R11, 0x2 ;  /* 0x0000000b14147211 */ /* 0x000fe400078e10ff */
[----:B------:R-:W-:-:S03]  /*1cd0*/  FSEL R17, R21, R17, P1 ;  /* 0x0000001115117208 */ /* 0x000fc60000800000 */
[----:B------:R1:W-:Y:S04]  /*1ce0*/  STS [R20], R21 ;  /* 0x0000001514007388 */ /* 0x0003e80000000800 */
[----:B------:R1:W-:Y:S02]  /*1cf0*/  STS [R20+0x4], R21 ;  /* 0x0000041514007388 */ /* 0x0003e40000000800 */
.L_x_20:
[----:B------:R-:W-:Y:S01]  /*1d00*/  @P0 IMAD R18, R0, R19, R18 ;  /* 0x0000001300120224 */ /* 0x000fe200078e0212 */
[----:B------:R-:W-:-:S04]  /*1d10*/  @P0 FSETP.GT.AND P1, PT, R21, R17, PT ;  /* 0x000000111500020b */ /* 0x000fc80003f24000 */
[----:B------:R-:W-:Y:S02]  /*1d20*/  @P0 LEA R18, R18, R11, 0x2 ;  /* 0x0000000b12120211 */ /* 0x000fe400078e10ff */
[----:B------:R-:W-:-:S03]  /*1d30*/  @P0 FSEL R17, R21, R17, P1 ;  /* 0x0000001115110208 */ /* 0x000fc60000800000 */
[----:B------:R2:W-:Y:S04]  /*1d40*/  @P0 STS [R18], R21 ;  /* 0x0000001512000388 */ /* 0x0005e80000000800 */
.L_x_9:
[----:B------:R-:W-:Y:S01]  /*1d50*/  HFMA2 R23, -RZ, RZ, 0, 0 ;  /* 0x00000000ff177431 */ /* 0x000fe200000001ff */
[----:B------:R-:W-:Y:S06]  /*1d60*/  @!P3 BRA `(.L_x_21) ;  /* 0x0000000400c4b947 */ /* 0x000fec0003800000 */
[----:B------:R-:W-:Y:S02]  /*1d70*/  ISETP.GE.U32.AND P0, PT, R19, 0x4, PT ;  /* 0x000000041300780c */ /* 0x000fe40003f06070 */
[----:B------:R-:W-:Y:S02]  /*1d80*/  MOV R23, RZ ;  /* 0x000000ff00177202 */ /* 0x000fe40000000f00 */
[----:B--2---:R-:W-:-:S09]  /*1d90*/  MOV R18, RZ ;  /* 0x000000ff00127202 */ /* 0x004fd20000000f00 */
[----:B------:R-:W-:Y:S05]  /*1da0*/  @!P0 BRA `(.L_x_22) ;  /* 0x0000000000e88947 */ /* 0x000fea0003800000 */
[----:B------:R-:W-:Y:S01]  /*1db0*/  MOV R23, RZ ;  /* 0x000000ff00177202 */ /* 0x000fe20000000f00 */
[----:B------:R-:W-:-:S06]  /*1dc0*/  UMOV UR6, URZ ;  /* 0x000000ff00067c82 */ /* 0x000fcc0008000000 */
.L_x_23:
[----:B--2---:R-:W-:Y:S02]  /*1dd0*/  IMAD R18, R0, R19, UR6 ;  /* 0x0000000600127e24 */ /* 0x004fe4000f8e0213 */
[----:B01----:R-:W-:Y:S01]  /*1de0*/  HFMA2 R21, -RZ, RZ, 0.96630859375, -0.0022525787353515625 ;  /* 0x3bbb989dff157431 */ /* 0x003fe200000001ff */
[----:B------:R-:W-:Y:S02]  /*1df0*/  UIADD3 UR6, UPT, UPT, UR6, 0x4, URZ ;  /* 0x0000000406067890 */ /* 0x000fe4000fffe0ff */
[----:B------:R-:W-:-:S04]  /*1e00*/  LEA R18, R18, R11, 0x2 ;  /* 0x0000000b12127211 */ /* 0x000fc800078e10ff */
[----:B------:R-:W-:Y:S01]  /*1e10*/  ISETP.NE.AND P0, PT, R8, UR6, PT ;  /* 0x0000000608007c0c */ /* 0x000fe2000bf05270 */
[----:B------:R-:W0:Y:S04]  /*1e20*/  LDS R20, [R18] ;  /* 0x0000000012147984 */ /* 0x000e280000000800 */
[----:B------:R-:W1:Y:S01]  /*1e30*/  LDS R28, [R18+0x4] ;  /* 0x00000400121c7984 */ /* 0x000e620000000800 */
[----:B0-----:R-:W-:Y:S01]  /*1e40*/  FADD R26, R20, -R17 ;  /* 0x80000011141a7221 */ /* 0x001fe20000000000 */
[----:B------:R-:W-:-:S03]  /*1e50*/  MOV R20, 0x437c0000 ;  /* 0x437c000000147802 */ /* 0x000fc60000000f00 */
[----:B------:R-:W-:-:S04]  /*1e60*/  FFMA.SAT R25, R26, R21, 0.5 ;  /* 0x3f0000001a197423 */ /* 0x000fc80000002015 */
[----:B------:R-:W-:-:S04]  /*1e70*/  FFMA.RM R22, R25, R20, 12582913 ;  /* 0x4b40000119167423 */ /* 0x000fc80000004014 */
[----:B------:R-:W-:-:S04]  /*1e80*/  FADD R25, R22, -12583039 ;  /* 0xcb40007f16197421 */ /* 0x000fc80000000000 */
[----:B------:R-:W-:-:S04]  /*1e90*/  FFMA R25, R26, 1.4426950216293334961, -R25 ;  /* 0x3fb8aa3b1a197823 */ /* 0x000fc80000000819 */
[----:B------:R-:W-:Y:S01]  /*1ea0*/  FFMA R26, R26, 1.925963033500011079e-08, R25 ;  /* 0x32a570601a1a7823 */ /* 0x000fe20000000019 */
[----:B------:R-:W-:Y:S01]  /*1eb0*/  SHF.L.U32 R25, R22, 0x17, RZ ;  /* 0x0000001716197819 */ /* 0x000fe200000006ff */
[----:B-1----:R-:W-:Y:S02]  /*1ec0*/  FADD R22, R28, -R17 ;  /* 0x800000111c167221 */ /* 0x002fe40000000000 */
[----:B------:R-:W0:Y:S02]  /*1ed0*/  LDS R28, [R18+0xc] ;  /* 0x00000c00121c7984 */ /* 0x000e240000000800 */
[----:B------:R-:W1:Y:S02]  /*1ee0*/  MUFU.EX2 R26, R26 ;  /* 0x0000001a001a7308 */ /* 0x000e640000000800 */
[----:B-1----:R-:W-:Y:S01]  /*1ef0*/  FMUL R27, R25, R26 ;  /* 0x0000001a191b7220 */ /* 0x002fe20000400000 */
[----:B------:R-:W-:Y:S01]  /*1f00*/  FFMA.SAT R25, R22, R21, 0.5 ;  /* 0x3f00000016197423 */ /* 0x000fe20000002015 */
[----:B------:R-:W1:Y:S02]  /*1f10*/  LDS R26, [R18+0x8] ;  /* 0x00000800121a7984 */ /* 0x000e640000000800 */
[----:B------:R-:W-:Y:S01]  /*1f20*/  FADD R23, R27, R23 ;  /* 0x000000171b177221 */ /* 0x000fe20000000000 */
[----:B------:R-:W-:Y:S01]  /*1f30*/  FFMA.RM R25, R25, R20, 12582913 ;  /* 0x4b40000119197423 */ /* 0x000fe20000004014 */
[----:B------:R2:W-:Y:S03]  /*1f40*/  STS [R18], R27 ;  /* 0x0000001b12007388 */ /* 0x0005e60000000800 */
[C---:B------:R-:W-:Y:S01]  /*1f50*/  FADD R29, R25.reuse, -12583039 ;  /* 0xcb40007f191d7421 */ /* 0x040fe20000000000 */
[----:B------:R-:W-:-:S03]  /*1f60*/  SHF.L.U32 R25, R25, 0x17, RZ ;  /* 0x0000001719197819 */ /* 0x000fc600000006ff */
[----:B------:R-:W-:-:S04]  /*1f70*/  FFMA R29, R22, 1.4426950216293334961, -R29 ;  /* 0x3fb8aa3b161d7823 */ /* 0x000fc8000000081d */
[----:B------:R-:W-:-:S04]  /*1f80*/  FFMA R29, R22, 1.925963033500011079e-08, R29 ;  /* 0x32a57060161d7823 */ /* 0x000fc8000000001d */
[----:B------:R-:W3:Y:S01]  /*1f90*/  MUFU.EX2 R22, R29 ;  /* 0x0000001d00167308 */ /* 0x000ee20000000800 */
[--C-:B0-----:R-:W-:Y:S01]  /*1fa0*/  FADD R28, R28, -R17.reuse ;  /* 0x800000111c1c7221 */ /* 0x101fe20000000000 */
[----:B---3--:R-:W-:Y:S01]  /*1fb0*/  FMUL R25, R25, R22 ;  /* 0x0000001619197220 */ /* 0x008fe20000400000 */
[----:B-1----:R-:W-:-:S04]  /*1fc0*/  FADD R26, R26, -R17 ;  /* 0x800000111a1a7221 */ /* 0x002fc80000000000 */
[----:B------:R0:W-:Y:S01]  /*1fd0*/  STS [R18+0x4], R25 ;  /* 0x0000041912007388 */ /* 0x0001e20000000800 */
[----:B------:R-:W-:Y:S01]  /*1fe0*/  FADD R23, R23, R25 ;  /* 0x0000001917177221 */ /* 0x000fe20000000000 */
[-C--:B------:R-:W-:Y:S01]  /*1ff0*/  FFMA.SAT R22, R26, R21.reuse, 0.5 ;  /* 0x3f0000001a167423 */ /* 0x080fe20000002015 */
[----:B------:R-:W-:-:S03]  /*2000*/  FFMA.SAT R21, R28, R21, 0.5 ;  /* 0x3f0000001c157423 */ /* 0x000fc60000002015 */
[-C--:B------:R-:W-:Y:S01]  /*2010*/  FFMA.RM R22, R22, R20.reuse, 12582913 ;  /* 0x4b40000116167423 */ /* 0x080fe20000004014 */
[----:B------:R-:W-:-:S03]  /*2020*/  FFMA.RM R20, R21, R20, 12582913 ;  /* 0x4b40000115147423 */ /* 0x000fc60000004014 */
[----:B--2---:R-:W-:Y:S01]  /*2030*/  FADD R27, R22, -12583039 ;  /* 0xcb40007f161b7421 */ /* 0x004fe20000000000 */
[C---:B------:R-:W-:Y:S01]  /*2040*/  FADD R21, R20.reuse, -12583039 ;  /* 0xcb40007f14157421 */ /* 0x040fe20000000000 */
[----:B------:R-:W-:Y:S02]  /*2050*/  SHF.L.U32 R20, R20, 0x17, RZ ;  /* 0x0000001714147819 */ /* 0x000fe400000006ff */
[----:B------:R-:W-:Y:S01]  /*2060*/  FFMA R27, R26, 1.4426950216293334961, -R27 ;  /* 0x3fb8aa3b1a1b7823 */ /* 0x000fe2000000081b */
[----:B------:R-:W-:-:S03]  /*2070*/  FFMA R21, R28, 1.4426950216293334961, -R21 ;  /* 0x3fb8aa3b1c157823 */ /* 0x000fc60000000815 */
[----:B------:R-:W-:Y:S01]  /*2080*/  FFMA R26, R26, 1.925963033500011079e-08, R27 ;  /* 0x32a570601a1a7823 */ /* 0x000fe2000000001b */
[----:B------:R-:W-:Y:S01]  /*2090*/  FFMA R28, R28, 1.925963033500011079e-08, R21 ;  /* 0x32a570601c1c7823 */ /* 0x000fe20000000015 */
[----:B------:R-:W-:-:S03]  /*20a0*/  SHF.L.U32 R21, R22, 0x17, RZ ;  /* 0x0000001716157819 */ /* 0x000fc600000006ff */
[----:B0-----:R-:W0:Y:S08]  /*20b0*/  MUFU.EX2 R25, R28 ;  /* 0x0000001c00197308 */ /* 0x001e300000000800 */
[----:B------:R-:W1:Y:S01]  /*20c0*/  MUFU.EX2 R26, R26 ;  /* 0x0000001a001a7308 */ /* 0x000e620000000800 */
[----:B0-----:R-:W-:-:S05]  /*20d0*/  FMUL R20, R20, R25 ;  /* 0x0000001914147220 */ /* 0x001fca0000400000 */
[----:B------:R2:W-:Y:S01]  /*20e0*/  STS [R18+0xc], R20 ;  /* 0x00000c1412007388 */ /* 0x0005e20000000800 */
[----:B-1----:R-:W-:-:S04]  /*20f0*/  FMUL R21, R21, R26 ;  /* 0x0000001a15157220 */ /* 0x002fc80000400000 */
[----:B------:R-:W-:Y:S01]  /*2100*/  FADD R23, R23, R21 ;  /* 0x0000001517177221 */ /* 0x000fe20000000000 */
[----:B------:R2:W-:Y:S03]  /*2110*/  STS [R18+0x8], R21 ;  /* 0x0000081512007388 */ /* 0x0005e60000000800 */
[----:B------:R-:W-:Y:S01]  /*2120*/  FADD R23, R23, R20 ;  /* 0x0000001417177221 */ /* 0x000fe20000000000 */
[----:B------:R-:W-:Y:S06]  /*2130*/  @P0 BRA `(.L_x_23) ;  /* 0xfffffffc00240947 */ /* 0x000fec000383ffff */
[----:B--2---:R-:W-:-:S07]  /*2140*/  MOV R18, R8 ;  /* 0x0000000800127202 */ /* 0x004fce0000000f00 */
.L_x_22:
[----:B------:R-:W-:-:S13]  /*2150*/  ISETP.NE.AND P0, PT, R3, RZ, PT ;  /* 0x000000ff0300720c */ /* 0x000fda0003f05270 */
[----:B------:R-:W-:Y:S05]  /*2160*/  @!P0 BRA `(.L_x_21) ;  /* 0x0000000000c48947 */ /* 0x000fea0003800000 */
[----:B------:R-:W-:Y:S02]  /*2170*/  ISETP.NE.AND P0, PT, R10, RZ, PT ;  /* 0x000000ff0a00720c */ /* 0x000fe40003f05270 */
[----:B------:R-:W-:-:S11]  /*2180*/  ISETP.NE.AND P1, PT, R6, RZ, PT ;  /* 0x000000ff0600720c */ /* 0x000fd60003f25270 */
[----:B------:R-:W-:Y:S05]  /*2190*/  @!P0 BRA `(.L_x_24) ;  /* 0x0000000000748947 */ /* 0x000fea0003800000 */
[----:B01----:R-:W-:Y:S02]  /*21a0*/  IMAD R20, R0, R19, R18 ;  /* 0x0000001300147224 */ /* 0x003fe400078e0212 */
[----:B------:R-:W-:Y:S01]  /*21b0*/  HFMA2 R21, -RZ, RZ, 0.96630859375, -0.0022525787353515625 ;  /* 0x3bbb989dff157431 */ /* 0x000fe200000001ff */
[----:B------:R-:W-:Y:S02]  /*21c0*/  IADD3 R18, PT, PT, R18, 0x2, RZ ;  /* 0x0000000212127810 */ /* 0x000fe40007ffe0ff */
[----:B------:R-:W-:-:S05]  /*21d0*/  LEA R20, R20, R11, 0x2 ;  /* 0x0000000b14147211 */ /* 0x000fca00078e10ff */
[----:B------:R-:W0:Y:S02]  /*21e0*/  LDS R22, [R20] ;  /* 0x0000000014167984 */ /* 0x000e240000000800 */
[----:B0-----:R-:W-:Y:S01]  /*21f0*/  FADD R26, R22, -R17 ;  /* 0x80000011161a7221 */ /* 0x001fe20000000000 */
[----:B------:R-:W-:-:S03]  /*2200*/  MOV R22, 0x437c0000 ;  /* 0x437c000000167802 */ /* 0x000fc60000000f00 */
[----:B------:R-:W-:-:S04]  /*2210*/  FFMA.SAT R25, R26, R21, 0.5 ;  /* 0x3f0000001a197423 */ /* 0x000fc80000002015 */
[----:B------:R-:W-:-:S04]  /*2220*/  FFMA.RM R25, R25, R22, 12582913 ;  /* 0x4b40000119197423 */ /* 0x000fc80000004016 */
[C---:B------:R-:W-:Y:S01]  /*2230*/  FADD R27, R25.reuse, -12583039 ;  /* 0xcb40007f191b7421 */ /* 0x040fe20000000000 */
[----:B------:R-:W-:-:S03]  /*2240*/  SHF.L.U32 R25, R25, 0x17, RZ ;  /* 0x0000001719197819 */ /* 0x000fc600000006ff */
[----:B------:R-:W-:-:S04]  /*2250*/  FFMA R27, R26, 1.4426950216293334961, -R27 ;  /* 0x3fb8aa3b1a1b7823 */ /* 0x000fc8000000081b */
[----:B------:R-:W-:-:S04]  /*2260*/  FFMA R27, R26, 1.925963033500011079e-08, R27 ;  /* 0x32a570601a1b7823 */ /* 0x000fc8000000001b */
[----:B------:R-:W0:Y:S02]  /*2270*/  MUFU.EX2 R26, R27 ;  /* 0x0000001b001a7308 */ /* 0x000e240000000800 */
[----:B0-----:R-:W-:Y:S02]  /*2280*/  FMUL R25, R25, R26 ;  /* 0x0000001a19197220 */ /* 0x001fe40000400000 */
[----:B------:R-:W0:Y:S02]  /*2290*/  LDS R26, [R20+0x4] ;  /* 0x00000400141a7984 */ /* 0x000e240000000800 */
[----:B------:R-:W-:Y:S02]  /*22a0*/  FADD R23, R23, R25 ;  /* 0x0000001917177221 */ /* 0x000fe40000000000 */
[----:B------:R2:W-:Y:S01]  /*22b0*/  STS [R20], R25 ;  /* 0x0000001914007388 */ /* 0x0005e20000000800 */
[----:B0-----:R-:W-:-:S04]  /*22c0*/  FADD R26, R26, -R17 ;  /* 0x800000111a1a7221 */ /* 0x001fc80000000000 */
[----:B------:R-:W-:-:S04]  /*22d0*/  FFMA.SAT R21, R26, R21, 0.5 ;  /* 0x3f0000001a157423 */ /* 0x000fc80000002015 */
[----:B------:R-:W-:-:S04]  /*22e0*/  FFMA.RM R21, R21, R22, 12582913 ;  /* 0x4b40000115157423 */ /* 0x000fc80000004016 */
[C---:B------:R-:W-:Y:S01]  /*22f0*/  FADD R29, R21.reuse, -12583039 ;  /* 0xcb40007f151d7421 */ /* 0x040fe20000000000 */
[----:B------:R-:W-:-:S03]  /*2300*/  SHF.L.U32 R21, R21, 0x17, RZ ;  /* 0x0000001715157819 */ /* 0x000fc600000006ff */
[----:B------:R-:W-:-:S04]  /*2310*/  FFMA R29, R26, 1.4426950216293334961, -R29 ;  /* 0x3fb8aa3b1a1d7823 */ /* 0x000fc8000000081d */
[----:B------:R-:W-:-:S04]  /*2320*/  FFMA R29, R26, 1.925963033500011079e-08, R29 ;  /* 0x32a570601a1d7823 */ /* 0x000fc8000000001d */
[----:B------:R-:W0:Y:S02]  /*2330*/  MUFU.EX2 R22, R29 ;  /* 0x0000001d00167308 */ /* 0x000e240000000800 */
[----:B0-----:R-:W-:-:S04]  /*2340*/  FMUL R21, R21, R22 ;  /* 0x0000001615157220 */ /* 0x001fc80000400000 */
[----:B------:R-:W-:Y:S01]  /*2350*/  FADD R23, R23, R21 ;  /* 0x0000001517177221 */ /* 0x000fe20000000000 */
[----:B------:R2:W-:Y:S06]  /*2360*/  STS [R20+0x4], R21 ;  /* 0x0000041514007388 */ /* 0x0005ec0000000800 */
.L_x_24:
[----:B------:R-:W-:Y:S05]  /*2370*/  @!P1 BRA `(.L_x_21) ;  /* 0x0000000000409947 */ /* 0x000fea0003800000 */
[----:B------:R-:W-:Y:S02]  /*2380*/  IMAD R18, R0, R19, R18 ;  /* 0x0000001300127224 */ /* 0x000fe400078e0212 */
[----:B------:R-:W-:Y:S01]  /*2390*/  HFMA2 R19, -RZ, RZ, 0.96630859375, -0.0022525787353515625 ;  /* 0x3bbb989dff137431 */ /* 0x000fe200000001ff */
[----:B------:R-:W-:Y:S02]  /*23a0*/  MOV R22, 0x437c0000 ;  /* 0x437c000000167802 */ /* 0x000fe40000000f00 */
[----:B------:R-:W-:-:S05]  /*23b0*/  LEA R18, R18, R11, 0x2 ;  /* 0x0000000b12127211 */ /* 0x000fca00078e10ff */
[----:B012---:R-:W0:Y:S02]  /*23c0*/  LDS R20, [R18] ;  /* 0x0000000012147984 */ /* 0x007e240000000800 */
        /* <DEDUP_REMOVED lines=10> */
[----:B------:R3:W-:Y:S06]  /*2470*/  STS [R18], R19 ;  /* 0x0000001312007388 */ /* 0x0007ec0000000800 */
.L_x_21:
[C---:B---3-5:R-:W-:Y:S02]  /*2480*/  FMNMX R19, R16.reuse, R17, !PT ;  /* 0x0000001110137209 */ /* 0x068fe40007800000 */
[----:B--2---:R-:W-:Y:S02]  /*2490*/  MOV R25, 0x3bbb989d ;  /* 0x3bbb989d00197802 */ /* 0x004fe40000000f00 */
[----:B------:R-:W-:Y:S01]  /*24a0*/  MOV R22, 0x437c0000 ;  /* 0x437c000000167802 */ /* 0x000fe20000000f00 */
[----:B01----:R-:W-:Y:S01]  /*24b0*/  FADD R20, -R19, R17 ;  /* 0x0000001113147221 */ /* 0x003fe20000000100 */
[----:B------:R-:W-:Y:S01]  /*24c0*/  MOV R21, 0x3bbb989d ;  /* 0x3bbb989d00157802 */ /* 0x000fe20000000f00 */
[----:B------:R-:W-:Y:S02]  /*24d0*/  FADD R18, R16, -R19 ;  /* 0x8000001310127221 */ /* 0x000fe40000000000 */
[----:B------:R-:W-:-:S04]  /*24e0*/  FFMA.SAT R17, R20, R25, 0.5 ;  /* 0x3f00000014117423 */ /* 0x000fc80000002019 */
[----:B------:R-:W-:Y:S01]  /*24f0*/  FFMA.RM R16, R17, R22, 12582913 ;  /* 0x4b40000111107423 */ /* 0x000fe20000004016 */
[----:B------:R-:W-:-:S03]  /*2500*/  FFMA.SAT R17, R18, R21, 0.5 ;  /* 0x3f00000012117423 */ /* 0x000fc60000002015 */
[----:B------:R-:W-:Y:S01]  /*2510*/  FADD R21, R16, -12583039 ;  /* 0xcb40007f10157421 */ /* 0x000fe20000000000 */
[----:B------:R-:W-:-:S03]  /*2520*/  FFMA.RM R17, R17, R22, 12582913 ;  /* 0x4b40000111117423 */ /* 0x000fc60000004016 */
[C---:B------:R-:W-:Y:S01]  /*2530*/  FFMA R25, R20.reuse, 1.4426950216293334961, -R21 ;  /* 0x3fb8aa3b14197823 */ /* 0x040fe20000000815 */
[C---:B------:R-:W-:Y:S01]  /*2540*/  FADD R21, R17.reuse, -12583039 ;  /* 0xcb40007f11157421 */ /* 0x040fe20000000000 */
[----:B------:R-:W-:Y:S02]  /*2550*/  SHF.L.U32 R17, R17, 0x17, RZ ;  /* 0x0000001711117819 */ /* 0x000fe400000006ff */
[----:B------:R-:W-:Y:S01]  /*2560*/  FFMA R25, R20, 1.925963033500011079e-08, R25 ;  /* 0x32a5706014197823 */ /* 0x000fe20000000019 */
[----:B------:R-:W-:-:S04]  /*2570*/  FFMA R21, R18, 1.4426950216293334961, -R21 ;  /* 0x3fb8aa3b12157823 */ /* 0x000fc80000000815 */
[----:B------:R-:W-:Y:S01]  /*2580*/  FFMA R20, R18, 1.925963033500011079e-08, R21 ;  /* 0x32a5706012147823 */ /* 0x000fe20000000015 */
[----:B------:R-:W0:Y:S01]  /*2590*/  MUFU.EX2 R25, R25 ;  /* 0x0000001900197308 */ /* 0x000e220000000800 */
[----:B------:R-:W-:-:S07]  /*25a0*/  SHF.L.U32 R18, R16, 0x17, RZ ;  /* 0x0000001710127819 */ /* 0x000fce00000006ff */
[----:B------:R-:W1:Y:S01]  /*25b0*/  MUFU.EX2 R20, R20 ;  /* 0x0000001400147308 */ /* 0x000e620000000800 */
[----:B0-----:R-:W-:-:S04]  /*25c0*/  FMUL R18, R18, R25 ;  /* 0x0000001912127220 */ /* 0x001fc80000400000 */
[----:B------:R-:W-:Y:S01]  /*25d0*/  FMUL R21, R18, R23 ;  /* 0x0000001712157220 */ /* 0x000fe20000400000 */
[----:B-1----:R-:W-:-:S04]  /*25e0*/  FMUL R17, R17, R20 ;  /* 0x0000001411117220 */ /* 0x002fc80000400000 */
[----:B------:R-:W-:Y:S01]  /*25f0*/  FFMA R21, R24, R17, R21 ;  /* 0x0000001118157223 */ /* 0x000fe20000000015 */
[----:B------:R-:W-:Y:S06]  /*2600*/  BRA.U !UP0, `(.L_x_25) ;  /* 0x0000001108f47547 */ /* 0x000fec000b800000 */
[----:B------:R-:W-:Y:S01]  /*2610*/  IADD3 R16, PT, PT, R21, 0x1800000, RZ ;  /* 0x0180000015107810 */ /* 0x000fe20007ffe0ff */
[----:B------:R-:W-:Y:S03]  /*2620*/  BSSY.RECONVERGENT B0, `(.L_x_26) ;  /* 0x000000c000007945 */ /* 0x000fe60003800200 */
[----:B------:R-:W-:-:S04]  /*2630*/  LOP3.LUT R16, R16, 0x7f800000, RZ, 0xc0, !PT ;  /* 0x7f80000010107812 */ /* 0x000fc800078ec0ff */
[----:B------:R-:W-:-:S13]  /*2640*/  ISETP.GT.U32.AND P0, PT, R16, 0x1ffffff, PT ;  /* 0x01ffffff1000780c */ /* 0x000fda0003f04070 */
[----:B------:R-:W-:Y:S05]  /*2650*/  @P0 BRA `(.L_x_27) ;  /* 0x0000000000100947 */ /* 0x000fea0003800000 */
[----:B------:R-:W-:-:S07]  /*2660*/  MOV R20, 0x2680 ;  /* 0x0000268000147802 */ /* 0x000fce0000000f00 */
[----:B------:R-:W-:Y:S05]  /*2670*/  CALL.REL.NOINC `($__internal_0_$__cuda_sm20_rcp_rn_f32_slowpath) ;  /* 0x0000001400047944 */ /* 0x000fea0003c00000 */
[----:B------:R-:W-:Y:S01]  /*2680*/  MOV R20, R22 ;  /* 0x0000001600147202 */ /* 0x000fe20000000f00 */
[----:B------:R-:W-:Y:S06]  /*2690*/  BRA `(.L_x_28) ;  /* 0x0000000000107947 */ /* 0x000fec0003800000 */
.L_x_27:
[----:B------:R-:W0:Y:S02]  /*26a0*/  MUFU.RCP R20, R21 ;  /* 0x0000001500147308 */ /* 0x000e240000001000 */
[----:B0-----:R-:W-:-:S04]  /*26b0*/  FFMA R16, R21, R20, -1 ;  /* 0xbf80000015107423 */ /* 0x001fc80000000014 */
[----:B------:R-:W-:-:S04]  /*26c0*/  FADD.FTZ R17, -R16, -RZ ;  /* 0x800000ff10117221 */ /* 0x000fc80000010100 */
[----:B------:R-:W-:-:S07]  /*26d0*/  FFMA R20, R20, R17, R20 ;  /* 0x0000001114147223 */ /* 0x000fce0000000014 */
.L_x_28:
[----:B------:R-:W-:Y:S05]  /*26e0*/  BSYNC.RECONVERGENT B0 ;  /* 0x0000000000007941 */ /* 0x000fea0003800200 */
.L_x_26:
[----:B------:R-:W-:Y:S02]  /*26f0*/  HFMA2 R17, -RZ, RZ, 0.96630859375, -0.0022525787353515625 ;  /* 0x3bbb989dff117431 */ /* 0x000fe400000001ff */
[----:B------:R-:W-:Y:S01]  /*2700*/  FADD R16, R24, -R19 ;  /* 0x8000001318107221 */ /* 0x000fe20000000000 */
[----:B------:R-:W-:Y:S01]  /*2710*/  MOV R22, 0x437c0000 ;  /* 0x437c000000167802 */ /* 0x000fe20000000f00 */
[----:B------:R-:W0:Y:S02]  /*2720*/  LDC R25, c[0x0][0x3a4] ;  /* 0x0000e900ff197b82 */ /* 0x000e240000000800 */
[----:B------:R-:W-:-:S04]  /*2730*/  FFMA.SAT R17, R16, R17, 0.5 ;  /* 0x3f00000010117423 */ /* 0x000fc80000002011 */
[----:B------:R-:W-:-:S04]  /*2740*/  FFMA.RM R17, R17, R22, 12582913 ;  /* 0x4b40000111117423 */ /* 0x000fc80000004016 */
[C---:B------:R-:W-:Y:S01]  /*2750*/  FADD R23, R17.reuse, -12583039 ;  /* 0xcb40007f11177421 */ /* 0x040fe20000000000 */
[----:B------:R-:W-:-:S03]  /*2760*/  SHF.L.U32 R17, R17, 0x17, RZ ;  /* 0x0000001711117819 */ /* 0x000fc600000006ff */
[----:B------:R-:W-:-:S04]  /*2770*/  FFMA R23, R16, 1.4426950216293334961, -R23 ;  /* 0x3fb8aa3b10177823 */ /* 0x000fc80000000817 */
[----:B------:R-:W-:Y:S01]  /*2780*/  FFMA R16, R16, 1.925963033500011079e-08, R23 ;  /* 0x32a5706010107823 */ /* 0x000fe20000000017 */
[----:B0-----:R-:W-:-:S05]  /*2790*/  IMAD R22, R25, UR5, R0 ;  /* 0x0000000519167c24 */ /* 0x001fca000f8e0200 */
[----:B------:R-:W0:Y:S02]  /*27a0*/  MUFU.EX2 R16, R16 ;  /* 0x0000001000107308 */ /* 0x000e240000000800 */
[----:B0-----:R-:W-:-:S04]  /*27b0*/  FMUL R17, R17, R16 ;  /* 0x0000001011117220 */ /* 0x001fc80000400000 */
[----:B------:R-:W-:Y:S01]  /*27c0*/  FMUL R23, R24, R17 ;  /* 0x0000001118177220 */ /* 0x000fe20000400000 */
[----:B------:R-:W-:Y:S06]  /*27d0*/  @!P3 BRA `(.L_x_29) ;  /* 0x0000000400c4b947 */ /* 0x000fec0003800000 */
[----:B------:R-:W-:-:S05]  /*27e0*/  UMOV UR6, URZ ;  /* 0x000000ff00067c82 */ /* 0x000fca0008000000 */
.L_x_35:
[----:B0-----:R-:W0:Y:S01]  /*27f0*/  LDCU UR8, c[0x0][0x3a4] ;  /* 0x00007480ff0877ac */ /* 0x001e220008000800 */
[----:B------:R-:W-:Y:S01]  /*2800*/  HFMA2 R25, -RZ, RZ, 0, 0 ;  /* 0x00000000ff197431 */ /* 0x000fe200000001ff */
[----:B------:R-:W-:Y:S01]  /*2810*/  MOV R17, RZ ;  /* 0x000000ff00117202 */ /* 0x000fe20000000f00 */
[----:B0-----:R-:W-:-:S09]  /*2820*/  UISETP.GE.U32.AND UP1, UPT, UR8, 0x8, UPT ;  /* 0x000000080800788c */ /* 0x001fd2000bf26070 */
[----:B------:R-:W-:Y:S05]  /*2830*/  BRA.U !UP1, `(.L_x_30) ;  /* 0x0000000109a87547 */ /* 0x000fea000b800000 */
[----:B------:R-:W-:Y:S02]  /*2840*/  MOV R25, RZ ;  /* 0x000000ff00197202 */ /* 0x000fe40000000f00 */
[----:B------:R-:W-:-:S07]  /*2850*/  MOV R17, RZ ;  /* 0x000000ff00117202 */ /* 0x000fce0000000f00 */
.L_x_31:
[----:B------:R-:W0:Y:S01]  /*2860*/  LDC R16, c[0x0][0x39c] ;  /* 0x0000e700ff107b82 */ /* 0x000e220000000800 */
[----:B------:R-:W-:-:S05]  /*2870*/  IMAD R24, R0, UR8, R17 ;  /* 0x0000000800187c24 */ /* 0x000fca000f8e0211 */
[----:B------:R-:W-:Y:S01]  /*2880*/  LEA R24, R24, R11, 0x2 ;  /* 0x0000000b18187211 */ /* 0x000fe200078e10ff */
[C---:B0-----:R-:W-:Y:S01]  /*2890*/  IMAD R26, R17.reuse, R16, UR6 ;  /* 0x00000006111a7e24 */ /* 0x041fe2000f8e0210 */
[----:B------:R-:W-:-:S04]  /*28a0*/  IADD3 R17, PT, PT, R17, 0x8, RZ ;  /* 0x0000000811117810 */ /* 0x000fc80007ffe0ff */
[----:B------:R-:W-:Y:S02]  /*28b0*/  LEA R27, R26, R7, 0x2 ;  /* 0x000000071a1b7211 */ /* 0x000fe400078e10ff */
[----:B------:R-:W-:Y:S01]  /*28c0*/  LDS R26, [R24] ;  /* 0x00000000181a7984 */ /* 0x000fe20000000800 */
[----:B------:R-:W-:Y:S02]  /*28d0*/  ISETP.NE.AND P0, PT, R17, R4, PT ;  /* 0x000000041100720c */ /* 0x000fe40003f05270 */
[----:B------:R-:W-:Y:S01]  /*28e0*/  LEA R29, R16, R27, 0x2 ;  /* 0x0000001b101d7211 */ /* 0x000fe200078e10ff */
[----:B------:R-:W0:Y:S02]  /*28f0*/  LDS R28, [R27] ;  /* 0x000000001b1c7984 */ /* 0x000e240000000800 */
[----:B0-----:R-:W-:Y:S02]  /*2900*/  FFMA R26, R26, R28, R25 ;  /* 0x0000001c1a1a7223 */ /* 0x001fe40000000019 */
[----:B------:R-:W-:Y:S04]  /*2910*/  LDS R25, [R24+0x4] ;  /* 0x0000040018197984 */ /* 0x000fe80000000800 */
[----:B------:R-:W0:Y:S02]  /*2920*/  LDS R28, [R29] ;  /* 0x000000001d1c7984 */ /* 0x000e240000000800 */
[----:B0-----:R-:W-:Y:S01]  /*2930*/  FFMA R25, R25, R28, R26 ;  /* 0x0000001c19197223 */ /* 0x001fe2000000001a */
[----:B------:R-:W-:Y:S01]  /*2940*/  LEA R28, R16, R29, 0x2 ;  /* 0x0000001d101c7211 */ /* 0x000fe200078e10ff */
[----:B------:R-:W-:Y:S04]  /*2950*/  LDS R26, [R24+0x8] ;  /* 0x00000800181a7984 */ /* 0x000fe80000000800 */
[----:B------:R-:W0:Y:S02]  /*2960*/  LDS R27, [R28] ;  /* 0x000000001c1b7984 */ /* 0x000e240000000800 */
[----:B0-----:R-:W-:Y:S01]  /*2970*/  FFMA R25, R26, R27, R25 ;  /* 0x0000001b1a197223 */ /* 0x001fe20000000019 */
[C---:B------:R-:W-:Y:S01]  /*2980*/  LEA R27, R16.reuse, R28, 0x2 ;  /* 0x0000001c101b7211 */ /* 0x040fe200078e10ff */
[----:B------:R-:W-:Y:S04]  /*2990*/  LDS R26, [R24+0xc] ;  /* 0x00000c00181a7984 */ /* 0x000fe80000000800 */
[----:B------:R0:W1:Y:S02]  /*29a0*/  LDS R28, [R27] ;  /* 0x000000001b1c7984 */ /* 0x0000640000000800 */
[----:B0-----:R-:W-:-:S05]  /*29b0*/  LEA R27, R16, R27, 0x2 ;  /* 0x0000001b101b7211 */ /* 0x001fca00078e10ff */
[----:B------:R-:W-:Y:S01]  /*29c0*/  LDS R29, [R27] ;  /* 0x000000001b1d7984 */ /* 0x000fe20000000800 */
[----:B-1----:R-:W-:-:S03]  /*29d0*/  FFMA R25, R26, R28, R25 ;  /* 0x0000001c1a197223 */ /* 0x002fc60000000019 */
[----:B------:R-:W0:Y:S02]  /*29e0*/  LDS R26, [R24+0x10] ;  /* 0x00001000181a7984 */ /* 0x000e240000000800 */
[----:B0-----:R-:W-:Y:S01]  /*29f0*/  FFMA R25, R26, R29, R25 ;  /* 0x0000001d1a197223 */ /* 0x001fe20000000019 */
[----:B------:R-:W-:Y:S01]  /*2a00*/  LEA R29, R16, R27, 0x2 ;  /* 0x0000001b101d7211 */ /* 0x000fe200078e10ff */
[----:B------:R-:W-:Y:S04]  /*2a10*/  LDS R26, [R24+0x14] ;  /* 0x00001400181a7984 */ /* 0x000fe80000000800 */
[----:B------:R-:W0:Y:S02]  /*2a20*/  LDS R28, [R29] ;  /* 0x000000001d1c7984 */ /* 0x000e240000000800 */
[----:B0-----:R-:W-:Y:S01]  /*2a30*/  FFMA R25, R26, R28, R25 ;  /* 0x0000001c1a197223 */ /* 0x001fe20000000019 */
[----:B------:R-:W-:Y:S01]  /*2a40*/  LEA R28, R16, R29, 0x2 ;  /* 0x0000001d101c7211 */ /* 0x000fe200078e10ff */
[----:B------:R-:W-:Y:S04]  /*2a50*/  LDS R26, [R24+0x18] ;  /* 0x00001800181a7984 */ /* 0x000fe80000000800 */
[----:B------:R-:W0:Y:S02]  /*2a60*/  LDS R27, [R28] ;  /* 0x000000001c1b7984 */ /* 0x000e240000000800 */
[----:B0-----:R-:W-:Y:S01]  /*2a70*/  FFMA R25, R26, R27, R25 ;  /* 0x0000001b1a197223 */ /* 0x001fe20000000019 */
[----:B------:R-:W-:-:S02]  /*2a80*/  LEA R26, R16, R28, 0x2 ;  /* 0x0000001c101a7211 */ /* 0x000fc400078e10ff */
[----:B------:R-:W-:Y:S04]  /*2a90*/  LDS R16, [R24+0x1c] ;  /* 0x00001c0018107984 */ /* 0x000fe80000000800 */
[----:B------:R-:W0:Y:S02]  /*2aa0*/  LDS R26, [R26] ;  /* 0x000000001a1a7984 */ /* 0x000e240000000800 */
[----:B0-----:R-:W-:Y:S01]  /*2ab0*/  FFMA R25, R16, R26, R25 ;  /* 0x0000001a10197223 */ /* 0x001fe20000000019 */
[----:B------:R-:W-:Y:S06]  /*2ac0*/  @P0 BRA `(.L_x_31) ;  /* 0xfffffffc00640947 */ /* 0x000fec000383ffff */
[----:B------:R-:W-:-:S07]  /*2ad0*/  MOV R17, R4 ;  /* 0x0000000400117202 */ /* 0x000fce0000000f00 */
.L_x_30:
[----:B------:R-:W-:-:S13]  /*2ae0*/  ISETP.NE.AND P0, PT, R2, RZ, PT ;  /* 0x000000ff0200720c */ /* 0x000fda0003f05270 */
[----:B------:R-:W-:Y:S05]  /*2af0*/  @!P0 BRA `(.L_x_32) ;  /* 0x0000000000c88947 */ /* 0x000fea0003800000 */
[----:B------:R-:W-:Y:S02]  /*2b00*/  ISETP.GE.U32.AND P0, PT, R9, 0x3, PT ;  /* 0x000000030900780c */ /* 0x000fe40003f06070 */
[----:B------:R-:W-:-:S11]  /*2b10*/  ISETP.NE.AND P1, PT, R3, RZ, PT ;  /* 0x000000ff0300720c */ /* 0x000fd60003f25270 */
[----:B------:R-:W-:Y:S05]  /*2b20*/  @!P0 BRA `(.L_x_33) ;  /* 0x0000000000548947 */ /* 0x000fea0003800000 */
[----:B------:R-:W0:Y:S01]  /*2b30*/  LDC R16, c[0x0][0x39c] ;  /* 0x0000e700ff107b82 */ /* 0x000e220000000800 */
[----:B------:R-:W-:-:S05]  /*2b40*/  IMAD R24, R0, UR8, R17 ;  /* 0x0000000800187c24 */ /* 0x000fca000f8e0211 */
[----:B------:R-:W-:Y:S01]  /*2b50*/  LEA R24, R24, R11, 0x2 ;  /* 0x0000000b18187211 */ /* 0x000fe200078e10ff */
[C---:B0-----:R-:W-:Y:S01]  /*2b60*/  IMAD R26, R17.reuse, R16, UR6 ;  /* 0x00000006111a7e24 */ /* 0x041fe2000f8e0210 */
[----:B------:R-:W-:-:S04]  /*2b70*/  IADD3 R17, PT, PT, R17, 0x4, RZ ;  /* 0x0000000411117810 */ /* 0x000fc80007ffe0ff */
[----:B------:R-:W-:Y:S02]  /*2b80*/  LEA R27, R26, R7, 0x2 ;  /* 0x000000071a1b7211 */ /* 0x000fe400078e10ff */
[----:B------:R-:W-:Y:S02]  /*2b90*/  LDS R26, [R24] ;  /* 0x00000000181a7984 */ /* 0x000fe40000000800 */
[----:B------:R-:W-:Y:S02]  /*2ba0*/  LEA R29, R16, R27, 0x2 ;  /* 0x0000001b101d7211 */ /* 0x000fe400078e10ff */
        /* <DEDUP_REMOVED lines=12> */
[----:B0-----:R-:W-:-:S07]  /*2c70*/  FFMA R25, R16, R26, R25 ;  /* 0x0000001a10197223 */ /* 0x001fce0000000019 */
.L_x_33:
[----:B------:R-:W-:Y:S05]  /*2c80*/  @!P1 BRA `(.L_x_32) ;  /* 0x0000000000649947 */ /* 0x000fea0003800000 */
[----:B------:R-:W-:Y:S02]  /*2c90*/  ISETP.NE.AND P0, PT, R10, RZ, PT ;  /* 0x000000ff0a00720c */ /* 0x000fe40003f05270 */
        /* <DEDUP_REMOVED lines=10> */
[----:B------:R-:W0:Y:S04]  /*2d40*/  LDS R27, [R27] ;  /* 0x000000001b1b7984 */ /* 0x000e280000000800 */
[----:B------:R-:W-:Y:S01]  /*2d50*/  LDS R24, [R24] ;  /* 0x0000000018187984 */ /* 0x000fe20000000800 */
[----:B0-----:R-:W-:-:S03]  /*2d60*/  FFMA R25, R26, R27, R25 ;  /* 0x0000001b1a197223 */ /* 0x001fc60000000019 */
[----:B------:R-:W0:Y:S02]  /*2d70*/  LDS R26, [R16+0x4] ;  /* 0x00000400101a7984 */ /* 0x000e240000000800 */
[----:B0-----:R-:W-:-:S07]  /*2d80*/  FFMA R25, R26, R24, R25 ;  /* 0x000000181a197223 */ /* 0x001fce0000000019 */
.L_x_34:
[----:B------:R-:W-:Y:S05]  /*2d90*/  @!P1 BRA `(.L_x_32) ;  /* 0x0000000000209947 */ /* 0x000fea0003800000 */
[----:B------:R-:W0:Y:S01]  /*2da0*/  LDC R24, c[0x0][0x39c] ;  /* 0x0000e700ff187b82 */ /* 0x000e220000000800 */
[----:B------:R-:W-:-:S05]  /*2db0*/  IMAD R16, R0, UR8, R17 ;  /* 0x0000000800107c24 */ /* 0x000fca000f8e0211 */
[----:B------:R-:W-:-:S06]  /*2dc0*/  LEA R16, R16, R11, 0x2 ;  /* 0x0000000b10107211 */ /* 0x000fcc00078e10ff */
[----:B------:R-:W-:Y:S01]  /*2dd0*/  LDS R16, [R16] ;  /* 0x0000000010107984 */ /* 0x000fe20000000800 */
[----:B0-----:R-:W-:-:S05]  /*2de0*/  IMAD R24, R17, R24, UR6 ;  /* 0x0000000611187e24 */ /* 0x001fca000f8e0218 */
[----:B------:R-:W-:-:S06]  /*2df0*/  LEA R24, R24, R7, 0x2 ;  /* 0x0000000718187211 */ /* 0x000fcc00078e10ff */
[----:B------:R-:W0:Y:S02]  /*2e00*/  LDS R24, [R24] ;  /* 0x0000000018187984 */ /* 0x000e240000000800 */
[----:B0-----:R-:W-:-:S07]  /*2e10*/  FFMA R25, R16, R24, R25 ;  /* 0x0000001810197223 */ /* 0x001fce0000000019 */
.L_x_32:
[----:B------:R-:W0:Y:S08]  /*2e20*/  LDC R27, c[0x0][0x39c] ;  /* 0x0000e700ff1b7b82 */ /* 0x000e300000000800 */
[----:B------:R-:W1:Y:S01]  /*2e30*/  LDC.64 R16, c[0x0][0x3c0] ;  /* 0x0000f000ff107b82 */ /* 0x000e620000000a00 */
[----:B0-----:R-:W-:-:S04]  /*2e40*/  IMAD R29, R22, R27, UR6 ;  /* 0x00000006161d7e24 */ /* 0x001fc8000f8e021b */
[----:B-1----:R-:W-:-:S05]  /*2e50*/  IMAD.WIDE.U32 R16, R29, 0x4, R16 ;  /* 0x000000041d107825 */ /* 0x002fca00078e0010 */
[----:B------:R-:W2:Y:S01]  /*2e60*/  LDG.E R24, desc[UR10][R16.64] ;  /* 0x0000000a10187981 */ /* 0x000ea2000c1e1900 */
[----:B------:R-:W-:-:S06]  /*2e70*/  UIADD3 UR6, UPT, UPT, UR6, 0x1, URZ ;  /* 0x0000000106067890 */ /* 0x000fcc000fffe0ff */
[----:B------:R-:W-:Y:S01]  /*2e80*/  ISETP.NE.AND P0, PT, R27, UR6, PT ;  /* 0x000000061b007c0c */ /* 0x000fe2000bf05270 */
[----:B--2---:R-:W-:-:S04]  /*2e90*/  FMUL R29, R23, R24 ;  /* 0x00000018171d7220 */ /* 0x004fc80000400000 */
[----:B------:R-:W-:-:S04]  /*2ea0*/  FFMA R29, R18, R25, R29 ;  /* 0x00000019121d7223 */ /* 0x000fc8000000001d */
[----:B------:R-:W-:-:S05]  /*2eb0*/  FMUL R29, R29, R20 ;  /* 0x000000141d1d7220 */ /* 0x000fca0000400000 */
[----:B------:R0:W-:Y:S01]  /*2ec0*/  STG.E desc[UR10][R16.64], R29 ;  /* 0x0000001d10007986 */ /* 0x0001e2000c10190a */
[----:B------:R-:W-:Y:S05]  /*2ed0*/  @!P0 BRA `(.L_x_25) ;  /* 0x0000000800c08947 */ /* 0x000fea0003800000 */
[----:B------:R-:W-:Y:S05]  /*2ee0*/  BRA `(.L_x_35) ;  /* 0xfffffff800407947 */ /* 0x000fea000383ffff */
.L_x_29:
[----:B------:R-:W-:Y:S01]  /*2ef0*/  UISETP.GE.U32.AND UP1, UPT, UR12, 0xf, UPT ;  /* 0x0000000f0c00788c */ /* 0x000fe2000bf26070 */
[----:B------:R-:W-:-:S08]  /*2f00*/  MOV R25, RZ ;  /* 0x000000ff00197202 */ /* 0x000fd00000000f00 */
[----:B------:R-:W-:Y:S05]  /*2f10*/  BRA.U !UP1, `(.L_x_36) ;  /* 0x0000000509287547 */ /* 0x000fea000b800000 */
[----:B------:R-:W-:Y:S01]  /*2f20*/  FMUL R24, RZ, R18 ;  /* 0x00000012ff187220 */ /* 0x000fe20000400000 */
[----:B------:R-:W-:-:S06]  /*2f30*/  UMOV UR6, URZ ;  /* 0x000000ff00067c82 */ /* 0x000fcc0008000000 */
.L_x_37:
[----:B0-----:R-:W0:Y:S08]  /*2f40*/  LDC R25, c[0x0][0x39c] ;  /* 0x0000e700ff197b82 */ /* 0x001e300000000800 */
[----:B------:R-:W1:Y:S01]  /*2f50*/  LDC.64 R16, c[0x0][0x3c0] ;  /* 0x0000f000ff107b82 */ /* 0x000e620000000a00 */
[----:B0-----:R-:W-:-:S04]  /*2f60*/  IMAD R25, R22, R25, UR6 ;  /* 0x0000000616197e24 */ /* 0x001fc8000f8e0219 */
[----:B-1----:R-:W-:-:S05]  /*2f70*/  IMAD.WIDE R16, R25, 0x4, R16 ;  /* 0x0000000419107825 */ /* 0x002fca00078e0210 */
[----:B------:R-:W2:Y:S04]  /*2f80*/  LDG.E R29, desc[UR10][R16.64+0x4] ;  /* 0x0000040a101d7981 */ /* 0x000ea8000c1e1900 */
[----:B------:R-:W3:Y:S04]  /*2f90*/  LDG.E R26, desc[UR10][R16.64] ;  /* 0x0000000a101a7981 */ /* 0x000ee8000c1e1900 */
[----:B------:R-:W4:Y:S04]  /*2fa0*/  LDG.E R25, desc[UR10][R16.64+0xc] ;  /* 0x00000c0a10197981 */ /* 0x000f28000c1e1900 */
[----:B------:R-:W5:Y:S01]  /*2fb0*/  LDG.E R27, desc[UR10][R16.64+0x8] ;  /* 0x0000080a101b7981 */ /* 0x000f62000c1e1900 */
[C-C-:B--2---:R-:W-:Y:S01]  /*2fc0*/  FFMA R29, R23.reuse, R29, R24.reuse ;  /* 0x0000001d171d7223 */ /* 0x144fe20000000018 */
[----:B---3--:R-:W-:-:S03]  /*2fd0*/  FFMA R26, R23, R26, R24 ;  /* 0x0000001a171a7223 */ /* 0x008fc60000000018 */
[-C--:B------:R-:W-:Y:S01]  /*2fe0*/  FMUL R28, R29, R20.reuse ;  /* 0x000000141d1c7220 */ /* 0x080fe20000400000 */
[-C--:B------:R-:W-:Y:S01]  /*2ff0*/  FMUL R26, R26, R20.reuse ;  /* 0x000000141a1a7220 */ /* 0x080fe20000400000 */
[C-C-:B----4-:R-:W-:Y:S02]  /*3000*/  FFMA R29, R23.reuse, R25, R24.reuse ;  /* 0x00000019171d7223 */ /* 0x150fe40000000018 */
[----:B------:R-:W2:Y:S01]  /*3010*/  LDG.E R25, desc[UR10][R16.64+0x10] ;  /* 0x0000100a10197981 */ /* 0x000ea2000c1e1900 */
[----:B-----5:R-:W-:Y:S01]  /*3020*/  FFMA R27, R23, R27, R24 ;  /* 0x0000001b171b7223 */ /* 0x020fe20000000018 */
[-C--:B------:R-:W-:Y:S02]  /*3030*/  FMUL R29, R29, R20.reuse ;  /* 0x000000141d1d7220 */ /* 0x080fe40000400000 */
[----:B------:R0:W-:Y:S01]  /*3040*/  STG.E desc[UR10][R16.64], R26 ;  /* 0x0000001a10007986 */ /* 0x0001e2000c10190a */
[----:B------:R-:W-:-:S03]  /*3050*/  FMUL R27, R27, R20 ;  /* 0x000000141b1b7220 */ /* 0x000fc60000400000 */
[----:B------:R1:W-:Y:S04]  /*3060*/  STG.E desc[UR10][R16.64+0xc], R29 ;  /* 0x00000c1d10007986 */ /* 0x0003e8000c10190a */
[----:B------:R3:W-:Y:S04]  /*3070*/  STG.E desc[UR10][R16.64+0x8], R27 ;  /* 0x0000081b10007986 */ /* 0x0007e8000c10190a */
[----:B0-----:R-:W4:Y:S04]  /*3080*/  LDG.E R26, desc[UR10][R16.64+0x14] ;  /* 0x0000140a101a7981 */ /* 0x001f28000c1e1900 */
[----:B-1----:R-:W5:Y:S04]  /*3090*/  LDG.E R29, desc[UR10][R16.64+0x18] ;  /* 0x0000180a101d7981 */ /* 0x002f68000c1e1900 */
[----:B---3--:R-:W3:Y:S04]  /*30a0*/  LDG.E R27, desc[UR10][R16.64+0x1c] ;  /* 0x00001c0a101b7981 */ /* 0x008ee8000c1e1900 */
[----:B------:R0:W-:Y:S01]  /*30b0*/  STG.E desc[UR10][R16.64+0x4], R28 ;  /* 0x0000041c10007986 */ /* 0x0001e2000c10190a */
[----:B--2---:R-:W-:-:S04]  /*30c0*/  FFMA R25, R23, R25, R24 ;  /* 0x0000001917197223 */ /* 0x004fc80000000018 */
[----:B0-----:R-:W-:Y:S01]  /*30d0*/  FMUL R28, R25, R20 ;  /* 0x00000014191c7220 */ /* 0x001fe20000400000 */
[----:B----4-:R-:W-:-:S04]  /*30e0*/  FFMA R25, R23, R26, R24 ;  /* 0x0000001a17197223 */ /* 0x010fc80000000018 */
[----:B------:R-:W-:Y:S01]  /*30f0*/  FMUL R25, R25, R20 ;  /* 0x0000001419197220 */ /* 0x000fe20000400000 */
[C-C-:B-----5:R-:W-:Y:S01]  /*3100*/  FFMA R26, R23.reuse, R29, R24.reuse ;  /* 0x0000001d171a7223 */ /* 0x160fe20000000018 */
[----:B---3--:R-:W-:-:S03]  /*3110*/  FFMA R27, R23, R27, R24 ;  /* 0x0000001b171b7223 */ /* 0x008fc60000000018 */
[----:B------:R0:W-:Y:S01]  /*3120*/  STG.E desc[UR10][R16.64+0x14], R25 ;  /* 0x0000141910007986 */ /* 0x0001e2000c10190a */
[-C--:B------:R-:W-:Y:S01]  /*3130*/  FMUL R29, R26, R20.reuse ;  /* 0x000000141a1d7220 */ /* 0x080fe20000400000 */
[----:B------:R-:W-:Y:S02]  /*3140*/  FMUL R27, R27, R20 ;  /* 0x000000141b1b7220 */ /* 0x000fe40000400000 */
[----:B------:R-:W2:Y:S04]  /*3150*/  LDG.E R26, desc[UR10][R16.64+0x24] ;  /* 0x0000240a101a7981 */ /* 0x000ea8000c1e1900 */
[----:B------:R1:W-:Y:S04]  /*3160*/  STG.E desc[UR10][R16.64+0x18], R29 ;  /* 0x0000181d10007986 */ /* 0x0003e8000c10190a */
[----:B0-----:R-:W3:Y:S04]  /*3170*/  LDG.E R25, desc[UR10][R16.64+0x20] ;  /* 0x0000200a10197981 */ /* 0x001ee8000c1e1900 */
[----:B------:R0:W-:Y:S04]  /*3180*/  STG.E desc[UR10][R16.64+0x1c], R27 ;  /* 0x00001c1b10007986 */ /* 0x0001e8000c10190a */
[----:B-1----:R-:W4:Y:S04]  /*3190*/  LDG.E R29, desc[UR10][R16.64+0x28] ;  /* 0x0000280a101d7981 */ /* 0x002f28000c1e1900 */
[----:B0-----:R-:W5:Y:S04]  /*31a0*/  LDG.E R27, desc[UR10][R16.64+0x2c] ;  /* 0x00002c0a101b7981 */ /* 0x001f68000c1e1900 */
[----:B------:R0:W-:Y:S01]  /*31b0*/  STG.E desc[UR10][R16.64+0x10], R28 ;  /* 0x0000101c10007986 */ /* 0x0001e2000c10190a */
[----:B---3--:R-:W-:-:S04]  /*31c0*/  FFMA R25, R23, R25, R24 ;  /* 0x0000001917197223 */ /* 0x008fc80000000018 */
[----:B0-----:R-:W-:Y:S01]  /*31d0*/  FMUL R28, R25, R20 ;  /* 0x00000014191c7220 */ /* 0x001fe20000400000 */
[C-C-:B--2---:R-:W-:Y:S02]  /*31e0*/  FFMA R25, R23.reuse, R26, R24.reuse ;  /* 0x0000001a17197223 */ /* 0x144fe40000000018 */
[----:B------:R-:W2:Y:S01]  /*31f0*/  LDG.E R26, desc[UR10][R16.64+0x34] ;  /* 0x0000340a101a7981 */ /* 0x000ea2000c1e1900 */
[----:B----4-:R-:W-:Y:S01]  /*3200*/  FFMA R29, R23, R29, R24 ;  /* 0x0000001d171d7223 */ /* 0x010fe20000000018 */
[----:B------:R-:W-:-:S03]  /*3210*/  FMUL R25, R25, R20 ;  /* 0x0000001419197220 */ /* 0x000fc60000400000 */
[----:B------:R-:W-:Y:S01]  /*3220*/  FMUL R29, R29, R20 ;  /* 0x000000141d1d7220 */ /* 0x000fe20000400000 */
[----:B-----5:R-:W-:-:S04]  /*3230*/  FFMA R27, R23, R27, R24 ;  /* 0x0000001b171b7223 */ /* 0x020fc80000000018 */
[----:B------:R-:W-:Y:S01]  /*3240*/  FMUL R27, R27, R20 ;  /* 0x000000141b1b7220 */ /* 0x000fe20000400000 */
[----:B------:R0:W-:Y:S04]  /*3250*/  STG.E desc[UR10][R16.64+0x24], R25 ;  /* 0x0000241910007986 */ /* 0x0001e8000c10190a */
[----:B------:R1:W-:Y:S04]  /*3260*/  STG.E desc[UR10][R16.64+0x28], R29 ;  /* 0x0000281d10007986 */ /* 0x0003e8000c10190a */
[----:B------:R3:W-:Y:S04]  /*3270*/  STG.E desc[UR10][R16.64+0x2c], R27 ;  /* 0x00002c1b10007986 */ /* 0x0007e8000c10190a */
[----:B0-----:R-:W4:Y:S04]  /*3280*/  LDG.E R25, desc[UR10][R16.64+0x30] ;  /* 0x0000300a10197981 */ /* 0x001f28000c1e1900 */
[----:B-1----:R-:W5:Y:S04]  /*3290*/  LDG.E R29, desc[UR10][R16.64+0x38] ;  /* 0x0000380a101d7981 */ /* 0x002f68000c1e1900 */
[----:B---3--:R-:W3:Y:S04]  /*32a0*/  LDG.E R27, desc[UR10][R16.64+0x3c] ;  /* 0x00003c0a101b7981 */ /* 0x008ee8000c1e1900 */
[----:B------:R0:W-:Y:S01]  /*32b0*/  STG.E desc[UR10][R16.64+0x20], R28 ;  /* 0x0000201c10007986 */ /* 0x0001e2000c10190a */
[----:B------:R-:W-:-:S04]  /*32c0*/  UIADD3 UR6, UPT, UPT, UR6, 0x10, URZ ;  /* 0x0000001006067890 */ /* 0x000fc8000fffe0ff */
[----:B------:R-:W-:Y:S01]  /*32d0*/  UISETP.NE.AND UP1, UPT, UR6, UR7, UPT ;  /* 0x000000070600728c */ /* 0x000fe2000bf25270 */
[----:B--2---:R-:W-:-:S04]  /*32e0*/  FFMA R26, R23, R26, R24 ;  /* 0x0000001a171a7223 */ /* 0x004fc80000000018 */
[----:B------:R-:W-:-:S05]  /*32f0*/  FMUL R26, R26, R20 ;  /* 0x000000141a1a7220 */ /* 0x000fca0000400000 */
[----:B------:R0:W-:Y:S01]  /*3300*/  STG.E desc[UR10][R16.64+0x34], R26 ;  /* 0x0000341a10007986 */ /* 0x0001e2000c10190a */
[C-C-:B----4-:R-:W-:Y:S01]  /*3310*/  FFMA R25, R23.reuse, R25, R24.reuse ;  /* 0x0000001917197223 */ /* 0x150fe20000000018 */
[C-C-:B-----5:R-:W-:Y:S01]  /*3320*/  FFMA R29, R23.reuse, R29, R24.reuse ;  /* 0x0000001d171d7223 */ /* 0x160fe20000000018 */
[----:B---3--:R-:W-:Y:S02]  /*3330*/  FFMA R27, R23, R27, R24 ;  /* 0x0000001b171b7223 */ /* 0x008fe40000000018 */
[-C--:B------:R-:W-:Y:S01]  /*3340*/  FMUL R25, R25, R20.reuse ;  /* 0x0000001419197220 */ /* 0x080fe20000400000 */
[-C--:B------:R-:W-:Y:S01]  /*3350*/  FMUL R29, R29, R20.reuse ;  /* 0x000000141d1d7220 */ /* 0x080fe20000400000 */
[----:B------:R-:W-:-:S03]  /*3360*/  FMUL R27, R27, R20 ;  /* 0x000000141b1b7220 */ /* 0x000fc60000400000 */
[----:B------:R0:W-:Y:S04]  /*3370*/  STG.E desc[UR10][R16.64+0x30], R25 ;  /* 0x0000301910007986 */ /* 0x0001e8000c10190a */
[----:B------:R0:W-:Y:S04]  /*3380*/  STG.E desc[UR10][R16.64+0x38], R29 ;  /* 0x0000381d10007986 */ /* 0x0001e8000c10190a */
[----:B------:R0:W-:Y:S01]  /*3390*/  STG.E desc[UR10][R16.64+0x3c], R27 ;  /* 0x00003c1b10007986 */ /* 0x0001e2000c10190a */
[----:B------:R-:W-:Y:S05]  /*33a0*/  BRA.U UP1, `(.L_x_37) ;  /* 0xfffffff901e47547 */ /* 0x000fea000b83ffff */
[----:B0-----:R-:W-:-:S07]  /*33b0*/  MOV R25, UR7 ;  /* 0x0000000700197c02 */ /* 0x001fce0008000f00 */
.L_x_36:
[----:B------:R-:W0:Y:S02]  /*33c0*/  LDCU UR6, c[0x0][0x39c] ;  /* 0x00007380ff0677ac */ /* 0x000e240008000800 */
[----:B0-----:R-:W-:-:S04]  /*33d0*/  ULOP3.LUT UR6, UR6, 0xf, URZ, 0xc0, !UPT ;  /* 0x0000000f06067892 */ /* 0x001fc8000f8ec0ff */
[----:B------:R-:W-:-:S09]  /*33e0*/  UISETP.NE.AND UP1, UPT, UR6, URZ, UPT ;  /* 0x000000ff0600728c */ /* 0x000fd2000bf25270 */
[----:B------:R-:W-:Y:S05]  /*33f0*/  BRA.U !UP1, `(.L_x_25) ;  /* 0x0000000509787547 */ /* 0x000fea000b800000 */
[----:B------:R-:W-:Y:S02]  /*3400*/  UIADD3 UR6, UPT, UPT, UR6, -0x1, URZ ;  /* 0xffffffff06067890 */ /* 0x000fe4000fffe0ff */
[----:B------:R-:W-:Y:S02]  /*3410*/  UISETP.NE.AND UP2, UPT, UR13, URZ, UPT ;  /* 0x000000ff0d00728c */ /* 0x000fe4000bf45270 */
[----:B------:R-:W-:-:S09]  /*3420*/  UISETP.GE.U32.AND UP1, UPT, UR6, 0x7, UPT ;  /* 0x000000070600788c */ /* 0x000fd2000bf26070 */
[----:B------:R-:W-:Y:S05]  /*3430*/  BRA.U !UP1, `(.L_x_38) ;  /* 0x0000000109987547 */ /* 0x000fea000b800000 */
[----:B------:R-:W0:Y:S01]  /*3440*/  LDC.64 R16, c[0x0][0x3c0] ;  /* 0x0000f000ff107b82 */ /* 0x000e220000000a00 */
[----:B------:R-:W1:Y:S02]  /*3450*/  LDCU UR6, c[0x0][0x39c] ;  /* 0x00007380ff0677ac */ /* 0x000e640008000800 */
[----:B-1----:R-:W-:-:S04]  /*3460*/  IMAD R27, R22, UR6, R25 ;  /* 0x00000006161b7c24 */ /* 0x002fc8000f8e0219 */
[----:B0-----:R-:W-:-:S05]  /*3470*/  IMAD.WIDE R16, R27, 0x4, R16 ;  /* 0x000000041b107825 */ /* 0x001fca00078e0210 */
[----:B------:R-:W2:Y:S04]  /*3480*/  LDG.E R28, desc[UR10][R16.64] ;  /* 0x0000000a101c7981 */ /* 0x000ea8000c1e1900 */
[----:B------:R-:W3:Y:S04]  /*3490*/  LDG.E R26, desc[UR10][R16.64+0x4] ;  /* 0x0000040a101a7981 */ /* 0x000ee8000c1e1900 */
[----:B------:R-:W4:Y:S04]  /*34a0*/  LDG.E R29, desc[UR10][R16.64+0x8] ;  /* 0x0000080a101d7981 */ /* 0x000f28000c1e1900 */
[----:B------:R-:W5:Y:S01]  /*34b0*/  LDG.E R27, desc[UR10][R16.64+0xc] ;  /* 0x00000c0a101b7981 */ /* 0x000f62000c1e1900 */
[----:B------:R-:W-:-:S04]  /*34c0*/  FMUL R24, RZ, R18 ;  /* 0x00000012ff187220 */ /* 0x000fc80000400000 */
[C-C-:B--2---:R-:W-:Y:S01]  /*34d0*/  FFMA R28, R23.reuse, R28, R24.reuse ;  /* 0x0000001c171c7223 */ /* 0x144fe20000000018 */
[----:B---3--:R-:W-:-:S03]  /*34e0*/  FFMA R26, R23, R26, R24 ;  /* 0x0000001a171a7223 */ /* 0x008fc60000000018 */
[-C--:B------:R-:W-:Y:S01]  /*34f0*/  FMUL R28, R28, R20.reuse ;  /* 0x000000141c1c7220 */ /* 0x080fe20000400000 */
[----:B----4-:R-:W-:Y:S01]  /*3500*/  FFMA R29, R23, R29, R24 ;  /* 0x0000001d171d7223 */ /* 0x010fe20000000018 */
[----:B------:R-:W-:-:S03]  /*3510*/  FMUL R26, R26, R20 ;  /* 0x000000141a1a7220 */ /* 0x000fc60000400000 */
[----:B------:R0:W-:Y:S01]  /*3520*/  STG.E desc[UR10][R16.64], R28 ;  /* 0x0000001c10007986 */ /* 0x0001e2000c10190a */
        /* <DEDUP_REMOVED lines=8> */
[----:B--2---:R-:W2:Y:S04]  /*35b0*/  LDG.E R29, desc[UR10][R16.64+0x18] ;  /* 0x0000180a101d7981 */ /* 0x004ea8000c1e1900 */
[----:B---3--:R-:W3:Y:S01]  /*35c0*/  LDG.E R27, desc[UR10][R16.64+0x1c] ;  /* 0x00001c0a101b7981 */ /* 0x008ee2000c1e1900 */
[----:B------:R-:W-:Y:S01]  /*35d0*/  IADD3 R25, PT, PT, R25, 0x8, RZ ;  /* 0x0000000819197810 */ /* 0x000fe20007ffe0ff */
[C-C-:B----4-:R-:W-:Y:S01]  /*35e0*/  FFMA R28, R23.reuse, R28, R24.reuse ;  /* 0x0000001c171c7223 */ /* 0x150fe20000000018 */
[----:B-----5:R-:W-:-:S03]  /*35f0*/  FFMA R26, R23, R26, R24 ;  /* 0x0000001a171a7223 */ /* 0x020fc60000000018 */
[-C--:B------:R-:W-:Y:S01]  /*3600*/  FMUL R28, R28, R20.reuse ;  /* 0x000000141c1c7220 */ /* 0x080fe20000400000 */
[----:B--2---:R-:W-:Y:S01]  /*3610*/  FFMA R29, R23, R29, R24 ;  /* 0x0000001d171d7223 */ /* 0x004fe20000000018 */
[----:B------:R-:W-:-:S03]  /*3620*/  FMUL R26, R26, R20 ;  /* 0x000000141a1a7220 */ /* 0x000fc60000400000 */
[----:B------:R0:W-:Y:S01]  /*3630*/  STG.E desc[UR10][R16.64+0x10], R28 ;  /* 0x0000101c10007986 */ /* 0x0001e2000c10190a */
[----:B---3--:R-:W-:Y:S01]  /*3640*/  FFMA R27, R23, R27, R24 ;  /* 0x0000001b171b7223 */ /* 0x008fe20000000018 */
[-C--:B------:R-:W-:Y:S02]  /*3650*/  FMUL R29, R29, R20.reuse ;  /* 0x000000141d1d7220 */ /* 0x080fe40000400000 */
[----:B------:R0:W-:Y:S01]  /*3660*/  STG.E desc[UR10][R16.64+0x14], R26 ;  /* 0x0000141a10007986 */ /* 0x0001e2000c10190a */
[----:B------:R-:W-:-:S03]  /*3670*/  FMUL R27, R27, R20 ;  /* 0x000000141b1b7220 */ /* 0x000fc60000400000 */
[----:B------:R0:W-:Y:S04]  /*3680*/  STG.E desc[UR10][R16.64+0x18], R29 ;  /* 0x0000181d10007986 */ /* 0x0001e8000c10190a */
[----:B------:R0:W-:Y:S02]  /*3690*/  STG.E desc[UR10][R16.64+0x1c], R27 ;  /* 0x00001c1b10007986 */ /* 0x0001e4000c10190a */
.L_x_38:
[----:B------:R-:W-:Y:S05]  /*36a0*/  BRA.U !UP2, `(.L_x_25) ;  /* 0x000000010acc7547 */ /* 0x000fea000b800000 */
[----:B------:R-:W-:Y:S02]  /*36b0*/  UIADD3 UR6, UPT, UPT, UR13, -0x1, URZ ;  /* 0xffffffff0d067890 */ /* 0x000fe4000fffe0ff */
[----:B------:R-:W-:Y:S02]  /*36c0*/  UISETP.NE.AND UP2, UPT, UR14, URZ, UPT ;  /* 0x000000ff0e00728c */ /* 0x000fe4000bf45270 */
[----:B------:R-:W-:-:S09]  /*36d0*/  UISETP.GE.U32.AND UP1, UPT, UR6, 0x3, UPT ;  /* 0x000000030600788c */ /* 0x000fd2000bf26070 */
[----:B------:R-:W-:Y:S05]  /*36e0*/  BRA.U !UP1, `(.L_x_39) ;  /* 0x0000000109647547 */ /* 0x000fea000b800000 */
[----:B0-----:R-:W0:Y:S01]  /*36f0*/  LDC.64 R16, c[0x0][0x3c0] ;  /* 0x0000f000ff107b82 */ /* 0x001e220000000a00 */
[----:B------:R-:W1:Y:S02]  /*3700*/  LDCU UR6, c[0x0][0x39c] ;  /* 0x00007380ff0677ac */ /* 0x000e640008000800 */
[----:B-1----:R-:W-:-:S04]  /*3710*/  IMAD R27, R22, UR6, R25 ;  /* 0x00000006161b7c24 */ /* 0x002fc8000f8e0219 */
[----:B0-----:R-:W-:-:S05]  /*3720*/  IMAD.WIDE R16, R27, 0x4, R16 ;  /* 0x000000041b107825 */ /* 0x001fca00078e0210 */
[----:B------:R-:W2:Y:S04]  /*3730*/  LDG.E R27, desc[UR10][R16.64] ;  /* 0x0000000a101b7981 */ /* 0x000ea8000c1e1900 */
[----:B------:R-:W3:Y:S04]  /*3740*/  LDG.E R28, desc[UR10][R16.64+0x4] ;  /* 0x0000040a101c7981 */ /* 0x000ee8000c1e1900 */
[----:B------:R-:W4:Y:S04]  /*3750*/  LDG.E R26, desc[UR10][R16.64+0x8] ;  /* 0x0000080a101a7981 */ /* 0x000f28000c1e1900 */
[----:B------:R-:W5:Y:S01]  /*3760*/  LDG.E R24, desc[UR10][R16.64+0xc] ;  /* 0x00000c0a10187981 */ /* 0x000f62000c1e1900 */
[----:B------:R-:W-:Y:S01]  /*3770*/  IADD3 R25, PT, PT, R25, 0x4, RZ ;  /* 0x0000000419197810 */ /* 0x000fe20007ffe0ff */
[----:B--2---:R-:W-:-:S04]  /*3780*/  FMUL R27, R23, R27 ;  /* 0x0000001b171b7220 */ /* 0x004fc80000400000 */
[----:B------:R-:W-:-:S04]  /*3790*/  FFMA R27, RZ, R18, R27 ;  /* 0x00000012ff1b7223 */ /* 0x000fc8000000001b */
[----:B------:R-:W-:Y:S01]  /*37a0*/  FMUL R29, R27, R20 ;  /* 0x000000141b1d7220 */ /* 0x000fe20000400000 */
[C---:B---3--:R-:W-:Y:S01]  /*37b0*/  FMUL R27, R23.reuse, R28 ;  /* 0x0000001c171b7220 */ /* 0x048fe20000400000 */
[----:B-----5:R-:W-:-:S03]  /*37c0*/  FMUL R24, R23, R24 ;  /* 0x0000001817187220 */ /* 0x020fc60000400000 */
[-C--:B------:R-:W-:Y:S01]  /*37d0*/  FFMA R27, RZ, R18.reuse, R27 ;  /* 0x00000012ff1b7223 */ /* 0x080fe2000000001b */
[----:B------:R1:W-:Y:S01]  /*37e0*/  STG.E desc[UR10][R16.64], R29 ;  /* 0x0000001d10007986 */ /* 0x0003e2000c10190a */
[----:B------:R-:W-:Y:S02]  /*37f0*/  FFMA R24, RZ, R18, R24 ;  /* 0x00000012ff187223 */ /* 0x000fe40000000018 */
[----:B------:R-:W-:Y:S01]  /*3800*/  FMUL R28, R27, R20 ;  /* 0x000000141b1c7220 */ /* 0x000fe20000400000 */
[----:B----4-:R-:W-:Y:S01]  /*3810*/  FMUL R27, R23, R26 ;  /* 0x0000001a171b7220 */ /* 0x010fe20000400000 */
[----:B------:R-:W-:-:S03]  /*3820*/  FMUL R24, R24, R20 ;  /* 0x0000001418187220 */ /* 0x000fc60000400000 */
[----:B------:R-:W-:Y:S01]  /*3830*/  FFMA R27, RZ, R18, R27 ;  /* 0x00000012ff1b7223 */ /* 0x000fe2000000001b */
[----:B------:R1:W-:Y:S03]  /*3840*/  STG.E desc[UR10][R16.64+0x4], R28 ;  /* 0x0000041c10007986 */ /* 0x0003e6000c10190a */
[----:B------:R-:W-:Y:S01]  /*3850*/  FMUL R27, R27, R20 ;  /* 0x000000141b1b7220 */ /* 0x000fe20000400000 */
[----:B------:R1:W-:Y:S04]  /*3860*/  STG.E desc[UR10][R16.64+0xc], R24 ;  /* 0x00000c1810007986 */ /* 0x0003e8000c10190a */
[----:B------:R1:W-:Y:S02]  /*3870*/  STG.E desc[UR10][R16.64+0x8], R27 ;  /* 0x0000081b10007986 */ /* 0x0003e4000c10190a */
.L_x_39:
[----:B------:R-:W-:Y:S05]  /*3880*/  BRA.U !UP2, `(.L_x_25) ;  /* 0x000000010a547547 */ /* 0x000fea000b800000 */
[----:B01----:R-:W0:Y:S01]  /*3890*/  LDC.64 R16, c[0x0][0x3c0] ;  /* 0x0000f000ff107b82 */ /* 0x003e220000000a00 */
[----:B------:R-:W1:Y:S02]  /*38a0*/  LDCU UR6, c[0x0][0x39c] ;  /* 0x00007380ff0677ac */ /* 0x000e640008000800 */
[----:B-1----:R-:W-:-:S04]  /*38b0*/  IMAD R25, R22, UR6, R25 ;  /* 0x0000000616197c24 */ /* 0x002fc8000f8e0219 */
[----:B0-----:R-:W-:-:S05]  /*38c0*/  IMAD.WIDE R16, R25, 0x4, R16 ;  /* 0x0000000419107825 */ /* 0x001fca00078e0210 */
[----:B------:R-:W2:Y:S01]  /*38d0*/  LDG.E R22, desc[UR10][R16.64] ;  /* 0x0000000a10167981 */ /* 0x000ea2000c1e1900 */
[----:B------:R-:W-:Y:S01]  /*38e0*/  FMUL R24, RZ, R18 ;  /* 0x00000012ff187220 */ /* 0x000fe20000400000 */
[----:B------:R-:W-:-:S03]  /*38f0*/  UISETP.NE.AND UP1, UPT, UR14, 0x1, UPT ;  /* 0x000000010e00788c */ /* 0x000fc6000bf25270 */
[----:B--2---:R-:W-:-:S04]  /*3900*/  FFMA R25, R23, R22, R24 ;  /* 0x0000001617197223 */ /* 0x004fc80000000018 */
[----:B------:R-:W-:-:S05]  /*3910*/  FMUL R25, R25, R20 ;  /* 0x0000001419197220 */ /* 0x000fca0000400000 */
[----:B------:R2:W-:Y:S01]  /*3920*/  STG.E desc[UR10][R16.64], R25 ;  /* 0x0000001910007986 */ /* 0x0005e2000c10190a */
[----:B------:R-:W-:Y:S05]  /*3930*/  BRA.U !UP1, `(.L_x_25) ;  /* 0x0000000109287547 */ /* 0x000fea000b800000 */
[----:B------:R-:W2:Y:S01]  /*3940*/  LDG.E R18, desc[UR10][R16.64+0x4] ;  /* 0x0000040a10127981 */ /* 0x000ea2000c1e1900 */
[----:B------:R-:W-:Y:S01]  /*3950*/  UISETP.NE.AND UP1, UPT, UR14, 0x2, UPT ;  /* 0x000000020e00788c */ /* 0x000fe2000bf25270 */
[----:B--2---:R-:W-:-:S04]  /*3960*/  FFMA R25, R23, R18, R24 ;  /* 0x0000001217197223 */ /* 0x004fc80000000018 */
[----:B------:R-:W-:-:S05]  /*3970*/  FMUL R25, R25, R20 ;  /* 0x0000001419197220 */ /* 0x000fca0000400000 */
[----:B------:R3:W-:Y:S01]  /*3980*/  STG.E desc[UR10][R16.64+0x4], R25 ;  /* 0x0000041910007986 */ /* 0x0007e2000c10190a */
[----:B------:R-:W-:Y:S05]  /*3990*/  BRA.U !UP1, `(.L_x_25) ;  /* 0x0000000109107547 */ /* 0x000fea000b800000 */
[----:B------:R-:W2:Y:S02]  /*39a0*/  LDG.E R18, desc[UR10][R16.64+0x8] ;  /* 0x0000080a10127981 */ /* 0x000ea4000c1e1900 */
[----:B--2---:R-:W-:-:S04]  /*39b0*/  FFMA R23, R23, R18, R24 ;  /* 0x0000001217177223 */ /* 0x004fc80000000018 */
[----:B------:R-:W-:-:S05]  /*39c0*/  FMUL R23, R23, R20 ;  /* 0x0000001417177220 */ /* 0x000fca0000400000 */
[----:B------:R4:W-:Y:S02]  /*39d0*/  STG.E desc[UR10][R16.64+0x8], R23 ;  /* 0x0000081710007986 */ /* 0x0009e4000c10190a */
.L_x_25:
[----:B------:R-:W5:Y:S01]  /*39e0*/  LDCU UR6, c[0x0][0x3a0] ;  /* 0x00007400ff0677ac */ /* 0x000f620008000800 */
[----:B------:R0:W-:Y:S01]  /*39f0*/  STG.E desc[UR10][R14.64], R19 ;  /* 0x000000130e007986 */ /* 0x0001e2000c10190a */
[----:B------:R-:W-:-:S03]  /*3a00*/  UIADD3 UR5, UPT, UPT, UR5, 0x1, URZ ;  /* 0x0000000105057890 */ /* 0x000fc6000fffe0ff */
[----:B------:R0:W-:Y:S01]  /*3a10*/  STG.E desc[UR10][R12.64], R21 ;  /* 0x000000150c007986 */ /* 0x0001e2000c10190a */
[----:B-----5:R-:W-:-:S09]  /*3a20*/  UISETP.NE.AND UP1, UPT, UR5, UR6, UPT ;  /* 0x000000060500728c */ /* 0x020fd2000bf25270 */
[----:B0-----:R-:W-:Y:S05]  /*3a30*/  BRA.U UP1, `(.L_x_40) ;  /* 0xffffffcd01f07547 */ /* 0x001fea000b83ffff */
[----:B------:R-:W-:Y:S01]  /*3a40*/  BAR.SYNC.DEFER_BLOCKING 0x0 ;  /* 0x0000000000007b1d */ /* 0x000fe20000010000 */
[----:B------:R-:W-:-:S04]  /*3a50*/  UIADD3 UR4, UPT, UPT, UR4, 0x1, URZ ;  /* 0x0000000104047890 */ /* 0x000fc8000fffe0ff */
[----:B------:R-:W-:-:S09]  /*3a60*/  UISETP.NE.AND UP0, UPT, UR4, UR6, UPT ;  /* 0x000000060400728c */ /* 0x000fd2000bf05270 */
[----:B------:R-:W-:Y:S05]  /*3a70*/  BRA.U UP0, `(.L_x_41) ;  /* 0xffffffc500d07547 */ /* 0x000fea000b83ffff */
[----:B------:R-:W-:Y:S05]  /*3a80*/  EXIT ;  /* 0x000000000000794d */ /* 0x000fea0003800000 */
        .weak           $__internal_0_$__cuda_sm20_rcp_rn_f32_slowpath
        .type           $__internal_0_$__cuda_sm20_rcp_rn_f32_slowpath,@function
        .size           $__internal_0_$__cuda_sm20_rcp_rn_f32_slowpath,(.L_x_47 - $__internal_0_$__cuda_sm20_rcp_rn_f32_slowpath)
$__internal_0_$__cuda_sm20_rcp_rn_f32_slowpath:
[----:B------:R-:W-:Y:S01]  /*3a90*/  SHF.L.U32 R16, R21, 0x1, RZ ;  /* 0x0000000115107819 */ /* 0x000fe200000006ff */
[----:B------:R-:W-:Y:S03]  /*3aa0*/  BSSY.RECONVERGENT B1, `(.L_x_42) ;  /* 0x0000030000017945 */ /* 0x000fe60003800200 */
[----:B------:R-:W-:-:S04]  /*3ab0*/  SHF.R.U32.HI R16, RZ, 0x18, R16 ;  /* 0x00000018ff107819 */ /* 0x000fc80000011610 */
[----:B------:R-:W-:-:S13]  /*3ac0*/  ISETP.NE.U32.AND P0, PT, R16, RZ, PT ;  /* 0x000000ff1000720c */ /* 0x000fda0003f05070 */
[----:B------:R-:W-:Y:S05]  /*3ad0*/  @P0 BRA `(.L_x_43) ;  /* 0x0000000000280947 */ /* 0x000fea0003800000 */
[----:B------:R-:W-:-:S04]  /*3ae0*/  SHF.L.U32 R16, R21, 0x1, RZ ;  /* 0x0000000115107819 */ /* 0x000fc800000006ff */
[----:B------:R-:W-:-:S13]  /*3af0*/  ISETP.NE.AND P0, PT, R16, RZ, PT ;  /* 0x000000ff1000720c */ /* 0x000fda0003f05270 */
[----:B------:R-:W-:Y:S01]  /*3b00*/  @P0 FFMA R22, R21, 1.84467440737095516160e+19, RZ ;  /* 0x5f80000015160823 */ /* 0x000fe200000000ff */
[----:B------:R-:W-:Y:S08]  /*3b10*/  @!P0 MUFU.RCP R17, R21 ;  /* 0x0000001500118308 */ /* 0x000ff00000001000 */
[----:B------:R-:W0:Y:S02]  /*3b20*/  @P0 MUFU.RCP R23, R22 ;  /* 0x0000001600170308 */ /* 0x000e240000001000 */
[----:B0-----:R-:W-:-:S04]  /*3b30*/  @P0 FFMA R16, R22, R23, -1 ;  /* 0xbf80000016100423 */ /* 0x001fc80000000017 */
[----:B------:R-:W-:-:S04]  /*3b40*/  @P0 FADD.FTZ R16, -R16, -RZ ;  /* 0x800000ff10100221 */ /* 0x000fc80000010100 */
[----:B------:R-:W-:-:S04]  /*3b50*/  @P0 FFMA R16, R23, R16, R23 ;  /* 0x0000001017100223 */ /* 0x000fc80000000017 */
[----:B------:R-:W-:Y:S01]  /*3b60*/  @P0 FFMA R17, R16, 1.84467440737095516160e+19, RZ ;  /* 0x5f80000010110823 */ /* 0x000fe200000000ff */
[----:B------:R-:W-:Y:S06]  /*3b70*/  BRA `(.L_x_44) ;  /* 0x0000000000887947 */ /* 0x000fec0003800000 */
.L_x_43:
[----:B------:R-:W-:-:S04]  /*3b80*/  IADD3 R17, PT, PT, R16, -0xfd, RZ ;  /* 0xffffff0310117810 */ /* 0x000fc80007ffe0ff */
[----:B------:R-:W-:-:S13]  /*3b90*/  ISETP.GT.U32.AND P0, PT, R17, 0x1, PT ;  /* 0x000000011100780c */ /* 0x000fda0003f04070 */
[----:B------:R-:W-:Y:S05]  /*3ba0*/  @P0 BRA `(.L_x_45) ;  /* 0x0000000000780947 */ /* 0x000fea0003800000 */
[----:B------:R-:W-:Y:S01]  /*3bb0*/  LOP3.LUT R22, R21, 0x7fffff, RZ, 0xc0, !PT ;  /* 0x007fffff15167812 */ /* 0x000fe200078ec0ff */
[----:B------:R-:W-:-:S03]  /*3bc0*/  HFMA2 R28, -RZ, RZ, 0, 1.78813934326171875e-07 ;  /* 0x00000003ff1c7431 */ /* 0x000fc600000001ff */
[----:B------:R-:W-:-:S04]  /*3bd0*/  LOP3.LUT R23, R22, 0x3f800000, RZ, 0xfc, !PT ;  /* 0x3f80000016177812 */ /* 0x000fc800078efcff */
[----:B------:R-:W0:Y:S01]  /*3be0*/  MUFU.RCP R22, R23 ;  /* 0x0000001700167308 */ /* 0x000e220000001000 */
[----:B------:R-:W-:Y:S01]  /*3bf0*/  SHF.L.U32 R27, R28, R17, RZ ;  /* 0x000000111c1b7219 */ /* 0x000fe200000006ff */
[----:B0-----:R-:W-:-:S04]  /*3c00*/  FFMA R25, R23, R22, -1 ;  /* 0xbf80000017197423 */ /* 0x001fc80000000016 */
[----:B------:R-:W-:-:S04]  /*3c10*/  FADD.FTZ R25, -R25, -RZ ;  /* 0x800000ff19197221 */ /* 0x000fc80000010100 */
[CCC-:B------:R-:W-:Y:S01]  /*3c20*/  FFMA.RM R26, R22.reuse, R25.reuse, R22.reuse ;  /* 0x00000019161a7223 */ /* 0x1c0fe20000004016 */
[----:B------:R-:W-:-:S04]  /*3c30*/  FFMA.RP R25, R22, R25, R22 ;  /* 0x0000001916197223 */ /* 0x000fc80000008016 */
[C---:B------:R-:W-:Y:S02]  /*3c40*/  LOP3.LUT R22, R26.reuse, 0x7fffff, RZ, 0xc0, !PT ;  /* 0x007fffff1a167812 */ /* 0x040fe400078ec0ff */
[----:B------:R-:W-:Y:S02]  /*3c50*/  FSETP.NEU.FTZ.AND P0, PT, R26, R25, PT ;  /* 0x000000191a00720b */ /* 0x000fe40003f1d000 */
[----:B------:R-:W-:Y:S02]  /*3c60*/  LOP3.LUT R22, R22, 0x800000, RZ, 0xfc, !PT ;  /* 0x0080000016167812 */ /* 0x000fe400078efcff */
[----:B------:R-:W-:Y:S02]  /*3c70*/  SEL R25, RZ, 0xffffffff, !P0 ;  /* 0xffffffffff197807 */ /* 0x000fe40004000000 */
[----:B------:R-:W-:Y:S02]  /*3c80*/  LOP3.LUT R26, R27, R22, RZ, 0xc0, !PT ;  /* 0x000000161b1a7212 */ /* 0x000fe400078ec0ff */
[----:B------:R-:W-:-:S02]  /*3c90*/  IADD3 R25, PT, PT, -R25, RZ, RZ ;  /* 0x000000ff19197210 */ /* 0x000fc40007ffe1ff */
[-C--:B------:R-:W-:Y:S02]  /*3ca0*/  SHF.R.U32.HI R26, RZ, R17.reuse, R26 ;  /* 0x00000011ff1a7219 */ /* 0x080fe4000001161a */
[----:B------:R-:W-:Y:S02]  /*3cb0*/  LOP3.LUT P1, RZ, R25, R17, R22, 0xf8, !PT ;  /* 0x0000001119ff7212 */ /* 0x000fe4000782f816 */
[C---:B------:R-:W-:Y:S02]  /*3cc0*/  LOP3.LUT P0, RZ, R26.reuse, 0x1, RZ, 0xc0, !PT ;  /* 0x000000011aff7812 */ /* 0x040fe4000780c0ff */
[----:B------:R-:W-:-:S04]  /*3cd0*/  LOP3.LUT P2, RZ, R26, 0x2, RZ, 0xc0, !PT ;  /* 0x000000021aff7812 */ /* 0x000fc8000784c0ff */
[----:B------:R-:W-:Y:S02]  /*3ce0*/  PLOP3.LUT P0, PT, P0, P1, P2, 0xe0, 0x0 ;  /* 0x000000000000781c */ /* 0x000fe40000703c20 */
[----:B------:R-:W-:Y:S02]  /*3cf0*/  LOP3.LUT P1, RZ, R21, 0x7fffff, RZ, 0xc0, !PT ;  /* 0x007fffff15ff7812 */ /* 0x000fe4000782c0ff */
[----:B------:R-:W-:-:S04]  /*3d00*/  SEL R17, RZ, 0x1, !P0 ;  /* 0x00000001ff117807 */ /* 0x000fc80004000000 */
[----:B------:R-:W-:-:S04]  /*3d10*/  IADD3 R17, PT, PT, -R17, RZ, RZ ;  /* 0x000000ff11117210 */ /* 0x000fc80007ffe1ff */
[----:B------:R-:W-:Y:S02]  /*3d20*/  ISETP.GE.AND P0, PT, R17, RZ, PT ;  /* 0x000000ff1100720c */ /* 0x000fe40003f06270 */
[----:B------:R-:W-:-:S04]  /*3d30*/  IADD3 R17, PT, PT, R16, -0xfc, RZ ;  /* 0xffffff0410117810 */ /* 0x000fc80007ffe0ff */
[----:B------:R-:W-:-:S07]  /*3d40*/  SHF.R.U32.HI R22, RZ, R17, R22 ;  /* 0x00000011ff167219 */ /* 0x000fce0000011616 */
[----:B------:R-:W-:-:S04]  /*3d50*/  @!P0 IADD3 R22, PT, PT, R22, 0x1, RZ ;  /* 0x0000000116168810 */ /* 0x000fc80007ffe0ff */
[----:B------:R-:W-:-:S04]  /*3d60*/  @!P1 SHF.L.U32 R22, R22, 0x1, RZ ;  /* 0x0000000116169819 */ /* 0x000fc800000006ff */
[----:B------:R-:W-:Y:S01]  /*3d70*/  LOP3.LUT R17, R22, 0x80000000, R21, 0xf8, !PT ;  /* 0x8000000016117812 */ /* 0x000fe200078ef815 */
[----:B------:R-:W-:Y:S06]  /*3d80*/  BRA `(.L_x_44) ;  /* 0x0000000000047947 */ /* 0x000fec0003800000 */
.L_x_45:
[----:B------:R0:W1:Y:S02]  /*3d90*/  MUFU.RCP R17, R21 ;  /* 0x0000001500117308 */ /* 0x0000640000001000 */
.L_x_44:
[----:B------:R-:W-:Y:S05]  /*3da0*/  BSYNC.RECONVERGENT B1 ;  /* 0x0000000000017941 */ /* 0x000fea0003800200 */
.L_x_42:
[----:B-1----:R-:W-:Y:S01]  /*3db0*/  MOV R22, R17 ;  /* 0x0000001100167202 */ /* 0x002fe20000000f00 */
[----:B------:R-:W-:Y:S01]  /*3dc0*/  HFMA2 R17, -RZ, RZ, 0, 0 ;  /* 0x00000000ff117431 */ /* 0x000fe200000001ff */
[----:B------:R-:W-:-:S04]  /*3dd0*/  MOV R16, R20 ;  /* 0x0000001400107202 */ /* 0x000fc80000000f00 */
[----:B0-----:R-:W-:Y:S05]  /*3de0*/  RET.REL.NODEC R16 `(_Z15flash_attentionPfS_S_iiiifS_S_S_) ;  /* 0xffffffc010847950 */ /* 0x001fea0003c3ffff */
.L_x_46:
[----:B------:R-:W-:-:S00]  /*3df0*/  BRA `(.L_x_46) ;  /* 0xfffffffc00fc7947 */ /* 0x000fc0000383ffff */
[----:B------:R-:W-:-:S00]  /*3e00*/  NOP ;  /* 0x0000000000007918 */ /* 0x000fc00000000000 */
[----:B------:R-:W-:-:S00]  /*3e10*/  NOP ;  /* 0x0000000000007918 */ /* 0x000fc00000000000 */
[----:B------:R-:W-:-:S00]  /*3e20*/  NOP ;  /* 0x0000000000007918 */ /* 0x000fc00000000000 */
[----:B------:R-:W-:-:S00]  /*3e30*/  NOP ;  /* 0x0000000000007918 */ /* 0x000fc00000000000 */
[----:B------:R-:W-:-:S00]  /*3e40*/  NOP ;  /* 0x0000000000007918 */ /* 0x000fc00000000000 */
[----:B------:R-:W-:-:S00]  /*3e50*/  NOP ;  /* 0x0000000000007918 */ /* 0x000fc00000000000 */
[----:B------:R-:W-:-:S00]  /*3e60*/  NOP ;  /* 0x0000000000007918 */ /* 0x000fc00000000000 */
[----:B------:R-:W-:-:S00]  /*3e70*/  NOP ;  /* 0x0000000000007918 */ /* 0x000fc00000000000 */
.L_x_47:


//--------------------- .nv.shared._Z15flash_attentionPfS_S_iiiifS_S_S_ --------------------------
	.section	.nv.shared._Z15flash_attentionPfS_S_iiiifS_S_S_,"aw",@nobits
	.sectionflags	@""
	.align	16
	.zero		1024


//--------------------- .nv.shared.reserved.0     --------------------------
	.section	.nv.shared.reserved.0,"aw",@nobits
	.weak		__nv_reservedSMEM_offset_0_alias
	.size		__nv_reservedSMEM_offset_0_alias, 0, 64
	.other		__nv_reservedSMEM_offset_0_alias,@"STO_CUDA_RESERVED_SHARED STV_DEFAULT"
__nv_reservedSMEM_offset_0_alias:
	.zero		0
	.zero		64


//--------------------- .nv.constant0._Z15flash_attentionPfS_S_iiiifS_S_S_ --------------------------
	.section	.nv.constant0._Z15flash_attentionPfS_S_iiiifS_S_S_,"a",@progbits
	.sectionflags	@""
	.align	4
.nv.constant0._Z15flash_attentionPfS_S_iiiifS_S_S_:
	.zero		968


//--------------------- SYMBOLS --------------------------

	.type		.nv.reservedSmem.offset0,@object
	.size		.nv.reservedSmem.offset0,0x4
	.type		.nv.reservedSmem.cap,@object
	.size		.nv.reservedSmem.cap,0x4
